	.target	sm_100a

	.elftype	@"ET_EXEC"


//--------------------- .note.nv.tkinfo           --------------------------
	.section	.note.nv.tkinfo,"",@"SHT_NOTE"
	.sectionflags	@"SHF_NOTE_NV_TKINFO"
	.tkinfo
        /*0018*/ 	.word	0x00000002
        /*0030*/ 	.string	""
        /*0030*/ 	.string	"ptxas"
        /*0030*/ 	.string	"Cuda compilation tools, release 13.0, V13.0.88"
        /*0030*/ 	.string	"Build cuda_13.0.r13.0/compiler.36424714_0"
        /*0030*/ 	.string	"-arch sm_100a -m 64 "



//--------------------- .note.nv.cuinfo           --------------------------
	.section	.note.nv.cuinfo,"",@"SHT_NOTE"
	.sectionflags	@"SHF_NOTE_NV_CUINFO"
        /*0018*/ 	.short	0x0002
        /*001a*/ 	.short	0x0064
        /*001c*/ 	.short	0x0082
	.zero		2


//--------------------- .nv.info                  --------------------------
	.section	.nv.info,"",@"SHT_CUDA_INFO"
	.align	4


	//----- nvinfo : EIATTR_REGCOUNT
	.align		4
        /*0000*/ 	.byte	0x04, 0x2f
        /*0002*/ 	.short	(.L_19 - .L_18)
	.align		4
.L_18:
        /*0004*/ 	.word	index@(_ZN7cutlass13device_kernelINS_4gemm6kernel13GemmUniversalIN4cute5tupleIJiiiiEEENS1_10collective13CollectiveMmaINS1_35MainloopSm100TmaUmmaWarpSpecializedILi3ELi2ELi2ENS5_IJNS4_1CILi1EEESB_SB_EEEEENS5_IJNSA_ILi128EEENSA_ILi256EEENSA_ILi64EEEEEENS_6half_tENS5_IJlSB_lEEESI_SJ_NS4_8TiledMMAINS4_8MMA_AtomIJNS4_20SM100_MMA_F16BF16_SSISI_SI_fLi128ELi256ELNS4_4UMMA5MajorE0ELSO_0ELNSN_7ScaleInE0ELSP_0EEEEEENS4_6LayoutISC_NS5_IJNSA_ILi0EEEST_ST_EEEEENS5_IJNS4_10UnderscoreESW_SW_EEEEENS4_13SM90_TMA_LOADENS4_14ComposedLayoutINS4_7SwizzleILi3ELi4ELi3EEENS4_18smem_ptr_flag_bitsILi16EEENSS_INS5_IJNSA_ILi8EEESG_EEENS5_IJSG_SB_EEEEEEEvNS4_8identityESZ_S19_vS1A_EENS_8epilogue10collective18CollectiveEpilogueINS1C_23Sm100TmaWarpSpecializedILi4ELi2ELi64ELb1ELb0EEEJSH_NS5_IJNSS_ISE_SB_EENSS_ISG_SB_EEEEESI_SJ_SI_SJ_NS1C_6fusion15FusionCallbacksIS1G_NS1K_13LinCombEltActINS1C_6thread4ReLuESI_fSI_fLNS_15FloatRoundStyleE2EEESH_S1J_JEEENS4_5SM1004TMEM4LOAD26SM100_TMEM_LOAD_32dp32b64xESZ_S19_NS4_39AutoVectorizingCopyWithAssumedAlignmentILi128EEENS4_14SM90_TMA_STOREES19_S1X_S1X_EEEvvEEEEvNT_6ParamsE)
        /*0008*/ 	.word	0x000000bd


	//----- nvinfo : EIATTR_FRAME_SIZE
	.align		4
.L_19:
        /*000c*/ 	.byte	0x04, 0x11
        /*000e*/ 	.short	(.L_21 - .L_20)
	.align		4
.L_20:
        /*0010*/ 	.word	index@($__internal_2_$__cuda_sm10x_tcgen05_guardrail_trap_unallocated_columns_being_dealloced)
        /*0014*/ 	.word	0x00000000


	//----- nvinfo : EIATTR_FRAME_SIZE
	.align		4
.L_21:
        /*0018*/ 	.byte	0x04, 0x11
        /*001a*/ 	.short	(.L_23 - .L_22)
	.align		4
.L_22:
        /*001c*/ 	.word	index@($__internal_1_$__cuda_sm10x_tcgen05_guardrail_trap_phase_invalid_during_alloc)
        /*0020*/ 	.word	0x00000000


	//----- nvinfo : EIATTR_FRAME_SIZE
	.align		4
.L_23:
        /*0024*/ 	.byte	0x04, 0x11
        /*0026*/ 	.short	(.L_25 - .L_24)
	.align		4
.L_24:
        /*0028*/ 	.word	index@($__internal_0_$__cuda_sm10x_tcgen05_guardrail_trap_col_being_dealloced_not_returned_by_alloc)
        /*002c*/ 	.word	0x00000000


	//----- nvinfo : EIATTR_FRAME_SIZE
	.align		4
.L_25:
        /*0030*/ 	.byte	0x04, 0x11
        /*0032*/ 	.short	(.L_27 - .L_26)
	.align		4
.L_26:
        /*0034*/ 	.word	index@(_ZN7cutlass13device_kernelINS_4gemm6kernel13GemmUniversalIN4cute5tupleIJiiiiEEENS1_10collective13CollectiveMmaINS1_35MainloopSm100TmaUmmaWarpSpecializedILi3ELi2ELi2ENS5_IJNS4_1CILi1EEESB_SB_EEEEENS5_IJNSA_ILi128EEENSA_ILi256EEENSA_ILi64EEEEEENS_6half_tENS5_IJlSB_lEEESI_SJ_NS4_8TiledMMAINS4_8MMA_AtomIJNS4_20SM100_MMA_F16BF16_SSISI_SI_fLi128ELi256ELNS4_4UMMA5MajorE0ELSO_0ELNSN_7ScaleInE0ELSP_0EEEEEENS4_6LayoutISC_NS5_IJNSA_ILi0EEEST_ST_EEEEENS5_IJNS4_10UnderscoreESW_SW_EEEEENS4_13SM90_TMA_LOADENS4_14ComposedLayoutINS4_7SwizzleILi3ELi4ELi3EEENS4_18smem_ptr_flag_bitsILi16EEENSS_INS5_IJNSA_ILi8EEESG_EEENS5_IJSG_SB_EEEEEEEvNS4_8identityESZ_S19_vS1A_EENS_8epilogue10collective18CollectiveEpilogueINS1C_23Sm100TmaWarpSpecializedILi4ELi2ELi64ELb1ELb0EEEJSH_NS5_IJNSS_ISE_SB_EENSS_ISG_SB_EEEEESI_SJ_SI_SJ_NS1C_6fusion15FusionCallbacksIS1G_NS1K_13LinCombEltActINS1C_6thread4ReLuESI_fSI_fLNS_15FloatRoundStyleE2EEESH_S1J_JEEENS4_5SM1004TMEM4LOAD26SM100_TMEM_LOAD_32dp32b64xESZ_S19_NS4_39AutoVectorizingCopyWithAssumedAlignmentILi128EEENS4_14SM90_TMA_STOREES19_S1X_S1X_EEEvvEEEEvNT_6ParamsE)
        /*0038*/ 	.word	0x00000000


	//----- nvinfo : EIATTR_MIN_STACK_SIZE
	.align		4
.L_27:
        /*003c*/ 	.byte	0x04, 0x12
        /*003e*/ 	.short	(.L_29 - .L_28)
	.align		4
.L_28:
        /*0040*/ 	.word	index@(_ZN7cutlass13device_kernelINS_4gemm6kernel13GemmUniversalIN4cute5tupleIJiiiiEEENS1_10collective13CollectiveMmaINS1_35MainloopSm100TmaUmmaWarpSpecializedILi3ELi2ELi2ENS5_IJNS4_1CILi1EEESB_SB_EEEEENS5_IJNSA_ILi128EEENSA_ILi256EEENSA_ILi64EEEEEENS_6half_tENS5_IJlSB_lEEESI_SJ_NS4_8TiledMMAINS4_8MMA_AtomIJNS4_20SM100_MMA_F16BF16_SSISI_SI_fLi128ELi256ELNS4_4UMMA5MajorE0ELSO_0ELNSN_7ScaleInE0ELSP_0EEEEEENS4_6LayoutISC_NS5_IJNSA_ILi0EEEST_ST_EEEEENS5_IJNS4_10UnderscoreESW_SW_EEEEENS4_13SM90_TMA_LOADENS4_14ComposedLayoutINS4_7SwizzleILi3ELi4ELi3EEENS4_18smem_ptr_flag_bitsILi16EEENSS_INS5_IJNSA_ILi8EEESG_EEENS5_IJSG_SB_EEEEEEEvNS4_8identityESZ_S19_vS1A_EENS_8epilogue10collective18CollectiveEpilogueINS1C_23Sm100TmaWarpSpecializedILi4ELi2ELi64ELb1ELb0EEEJSH_NS5_IJNSS_ISE_SB_EENSS_ISG_SB_EEEEESI_SJ_SI_SJ_NS1C_6fusion15FusionCallbacksIS1G_NS1K_13LinCombEltActINS1C_6thread4ReLuESI_fSI_fLNS_15FloatRoundStyleE2EEESH_S1J_JEEENS4_5SM1004TMEM4LOAD26SM100_TMEM_LOAD_32dp32b64xESZ_S19_NS4_39AutoVectorizingCopyWithAssumedAlignmentILi128EEENS4_14SM90_TMA_STOREES19_S1X_S1X_EEEvvEEEEvNT_6ParamsE)
        /*0044*/ 	.word	0x00000000
.L_29:


//--------------------- .nv.compat                --------------------------
	.section	.nv.compat,"",@"SHT_CUDA_COMPAT_INFO"
	.align	4
        /*0000*/ 	.byte	0x02, 0x09, 0x01, 0x00, 0x02, 0x02, 0x02, 0x00, 0x02, 0x05, 0x05, 0x00, 0x03, 0x07, 0x01, 0x01
        /*0010*/ 	.byte	0x02, 0x03, 0x01, 0x00, 0x02, 0x06, 0x01, 0x00, 0x04, 0x0b, 0x08, 0x00, 0x09, 0x00, 0x00, 0x00
        /*0020*/ 	.byte	0x00, 0x00, 0x00, 0x00


//--------------------- .nv.info._ZN7cutlass13device_kernelINS_4gemm6kernel13GemmUniversalIN4cute5tupleIJiiiiEEENS1_10collective13CollectiveMmaINS1_35MainloopSm100TmaUmmaWarpSpecializedILi3ELi2ELi2ENS5_IJNS4_1CILi1EEESB_SB_EEEEENS5_IJNSA_ILi128EEENSA_ILi256EEENSA_ILi64EEEEEENS_6half_tENS5_IJlSB_lEEESI_SJ_NS4_8TiledMMAINS4_8MMA_AtomIJNS4_20SM100_MMA_F16BF16_SSISI_SI_fLi128ELi256ELNS4_4UMMA5MajorE0ELSO_0ELNSN_7ScaleInE0ELSP_0EEEEEENS4_6LayoutISC_NS5_IJNSA_ILi0EEEST_ST_EEEEENS5_IJNS4_10UnderscoreESW_SW_EEEEENS4_13SM90_TMA_LOADENS4_14ComposedLayoutINS4_7SwizzleILi3ELi4ELi3EEENS4_18smem_ptr_flag_bitsILi16EEENSS_INS5_IJNSA_ILi8EEESG_EEENS5_IJSG_SB_EEEEEEEvNS4_8identityESZ_S19_vS1A_EENS_8epilogue10collective18CollectiveEpilogueINS1C_23Sm100TmaWarpSpecializedILi4ELi2ELi64ELb1ELb0EEEJSH_NS5_IJNSS_ISE_SB_EENSS_ISG_SB_EEEEESI_SJ_SI_SJ_NS1C_6fusion15FusionCallbacksIS1G_NS1K_13LinCombEltActINS1C_6thread4ReLuESI_fSI_fLNS_15FloatRoundStyleE2EEESH_S1J_JEEENS4_5SM1004TMEM4LOAD26SM100_TMEM_LOAD_32dp32b64xESZ_S19_NS4_39AutoVectorizingCopyWithAssumedAlignmentILi128EEENS4_14SM90_TMA_STOREES19_S1X_S1X_EEEvvEEEEvNT_6ParamsE --------------------------
	.section	.nv.info._ZN7cutlass13device_kernelINS_4gemm6kernel13GemmUniversalIN4cute5tupleIJiiiiEEENS1_10collective13CollectiveMmaINS1_35MainloopSm100TmaUmmaWarpSpecializedILi3ELi2ELi2ENS5_IJNS4_1CILi1EEESB_SB_EEEEENS5_IJNSA_ILi128EEENSA_ILi256EEENSA_ILi64EEEEEENS_6half_tENS5_IJlSB_lEEESI_SJ_NS4_8TiledMMAINS4_8MMA_AtomIJNS4_20SM100_MMA_F16BF16_SSISI_SI_fLi128ELi256ELNS4_4UMMA5MajorE0ELSO_0ELNSN_7ScaleInE0ELSP_0EEEEEENS4_6LayoutISC_NS5_IJNSA_ILi0EEEST_ST_EEEEENS5_IJNS4_10UnderscoreESW_SW_EEEEENS4_13SM90_TMA_LOADENS4_14ComposedLayoutINS4_7SwizzleILi3ELi4ELi3EEENS4_18smem_ptr_flag_bitsILi16EEENSS_INS5_IJNSA_ILi8EEESG_EEENS5_IJSG_SB_EEEEEEEvNS4_8identityESZ_S19_vS1A_EENS_8epilogue10collective18CollectiveEpilogueINS1C_23Sm100TmaWarpSpecializedILi4ELi2ELi64ELb1ELb0EEEJSH_NS5_IJNSS_ISE_SB_EENSS_ISG_SB_EEEEESI_SJ_SI_SJ_NS1C_6fusion15FusionCallbacksIS1G_NS1K_13LinCombEltActINS1C_6thread4ReLuESI_fSI_fLNS_15FloatRoundStyleE2EEESH_S1J_JEEENS4_5SM1004TMEM4LOAD26SM100_TMEM_LOAD_32dp32b64xESZ_S19_NS4_39AutoVectorizingCopyWithAssumedAlignmentILi128EEENS4_14SM90_TMA_STOREES19_S1X_S1X_EEEvvEEEEvNT_6ParamsE,"",@"SHT_CUDA_INFO"
	.sectionflags	@""
	.align	4


	//----- nvinfo : EIATTR_CUDA_API_VERSION
	.align		4
        /*0000*/ 	.byte	0x04, 0x37
        /*0002*/ 	.short	(.L_31 - .L_30)
.L_30:
        /*0004*/ 	.word	0x00000082


	//----- nvinfo : EIATTR_KPARAM_INFO
	.align		4
.L_31:
        /*0008*/ 	.byte	0x04, 0x17
        /*000a*/ 	.short	(.L_33 - .L_32)
.L_32:
        /*000c*/ 	.word	0x00000000
        /*0010*/ 	.short	0x0000
        /*0012*/ 	.short	0x0000
        /*0014*/ 	.byte	0x00, 0xf0, 0x01, 0x20


	//----- nvinfo : EIATTR_AT_ENTRY_FRAGMENTS
	.align		4
.L_33:
        /*0018*/ 	.byte	0x04, 0x4f
        /*001a*/ 	.short	(.L_35 - .L_34)


	//   ....[0]....
.L_34:
        /*001c*/ 	.word	0x00000006


	//----- nvinfo : EIATTR_RESERVED_SMEM_USED
	.align		4
.L_35:
        /*0020*/ 	.byte	0x01, 0x41
	.zero		2


	//----- nvinfo : EIATTR_SPARSE_MMA_MASK
	.align		4
        /*0024*/ 	.byte	0x03, 0x50
        /*0026*/ 	.short	0x0000


	//----- nvinfo : EIATTR_TCGEN05_1CTA_USED
	.align		4
        /*0028*/ 	.byte	0x01, 0x51
	.zero		2


	//----- nvinfo : EIATTR_MAXREG_COUNT
	.align		4
        /*002c*/ 	.byte	0x03, 0x1b
        /*002e*/ 	.short	0x00ff


	//----- nvinfo : EIATTR_NUM_BARRIERS
	.align		4
        /*0030*/ 	.byte	0x02, 0x4c
        /*0032*/ 	.byte	0x07
	.zero		1


	//----- nvinfo : EIATTR_EXTERNS
	.align		4
        /*0034*/ 	.byte	0x04, 0x0f
        /*0036*/ 	.short	(.L_37 - .L_36)


	//   ....[0]....
	.align		4
.L_36:
        /*0038*/ 	.word	index@(__assertfail)


	//----- nvinfo : EIATTR_MERCURY_ISA_VERSION
	.align		4
.L_37:
        /*003c*/ 	.byte	0x03, 0x5f
        /*003e*/ 	.short	0x0101


	//----- nvinfo : EIATTR_INT_WARP_WIDE_INSTR_OFFSETS
	.align		4
        /*0040*/ 	.byte	0x04, 0x31
        /*0042*/ 	.short	(.L_39 - .L_38)


	//   ....[0]....
.L_38:
        /*0044*/ 	.word	0x00001d50


	//   ....[1]....
        /*0048*/ 	.word	0x000035f0


	//   ....[2]....
        /*004c*/ 	.word	0x00003610


	//   ....[3]....
        /*0050*/ 	.word	0x00003640


	//   ....[4]....
        /*0054*/ 	.word	0x00003f80


	//   ....[5]....
        /*0058*/ 	.word	0x00003ff0


	//   ....[6]....
        /*005c*/ 	.word	0x000040d0


	//   ....[7]....
        /*0060*/ 	.word	0x00004150


	//   ....[8]....
        /*0064*/ 	.word	0x00004260


	//   ....[9]....
        /*0068*/ 	.word	0x000042f0


	//   ....[10]....
        /*006c*/ 	.word	0x000044d0


	//   ....[11]....
        /*0070*/ 	.word	0x00004630


	//----- nvinfo : EIATTR_COOP_GROUP_MASK_REGIDS
	.align		4
.L_39:
        /*0074*/ 	.byte	0x04, 0x29
        /*0076*/ 	.short	(.L_41 - .L_40)


	//   ....[0]....
.L_40:
        /*0078*/ 	.word	0xffffffff


	//   ....[1]....
        /*007c*/ 	.word	0xffffffff


	//   ....[2]....
        /*0080*/ 	.word	0xffffffff


	//   ....[3]....
        /*0084*/ 	.word	0xffffffff


	//   ....[4]....
        /*0088*/ 	.word	0xffffffff


	//   ....[5]....
        /*008c*/ 	.word	0xffffffff


	//   ....[6]....
        /*0090*/ 	.word	0xffffffff


	//   ....[7]....
        /*0094*/ 	.word	0xffffffff


	//   ....[8]....
        /*0098*/ 	.word	0xffffffff


	//   ....[9]....
        /*009c*/ 	.word	0xffffffff


	//   ....[10]....
        /*00a0*/ 	.word	0xffffffff


	//   ....[11]....
        /*00a4*/ 	.word	0xffffffff


	//   ....[12]....
        /*00a8*/ 	.word	0xffffffff


	//----- nvinfo : EIATTR_COOP_GROUP_INSTR_OFFSETS
	.align		4
.L_41:
        /*00ac*/ 	.byte	0x04, 0x28
        /*00ae*/ 	.short	(.L_43 - .L_42)


	//   ....[0]....
.L_42:
        /*00b0*/ 	.word	0x00000090


	//   ....[1]....
        /*00b4*/ 	.word	0x000004a0


	//   ....[2]....
        /*00b8*/ 	.word	0x000005f0


	//   ....[3]....
        /*00bc*/ 	.word	0x00000790


	//   ....[4]....
        /*00c0*/ 	.word	0x00000890


	//   ....[5]....
        /*00c4*/ 	.word	0x00000a00


	//   ....[6]....
        /*00c8*/ 	.word	0x00000b60


	//   ....[7]....
        /*00cc*/ 	.word	0x00001c30


	//   ....[8]....
        /*00d0*/ 	.word	0x00002980


	//   ....[9]....
        /*00d4*/ 	.word	0x00002b90


	//   ....[10]....
        /*00d8*/ 	.word	0x00002bc0


	//   ....[11]....
        /*00dc*/ 	.word	0x000034d0


	//   ....[12]....
        /*00e0*/ 	.word	0x00003700


	//----- nvinfo : EIATTR_VRC_CTA_INIT_COUNT
	.align		4
.L_43:
        /*00e4*/ 	.byte	0x02, 0x4a
        /*00e6*/ 	.byte	0x80
	.zero		1


	//----- nvinfo : EIATTR_SYSCALL_OFFSETS
	.align		4
        /*00e8*/ 	.byte	0x04, 0x46
        /*00ea*/ 	.short	(.L_45 - .L_44)


	//   ....[0]....
.L_44:
        /*00ec*/ 	.word	0x000050f0


	//   ....[1]....
        /*00f0*/ 	.word	0x000051e0


	//   ....[2]....
        /*00f4*/ 	.word	0x00005ba0


	//   ....[3]....
        /*00f8*/ 	.word	0x00007060


	//   ....[4]....
        /*00fc*/ 	.word	0x00008480


	//   ....[5]....
        /*0100*/ 	.word	0x00009890


	//----- nvinfo : EIATTR_MBARRIER_INSTR_OFFSETS
	.align		4
.L_45:
        /*0104*/ 	.byte	0x04, 0x39
        /*0106*/ 	.short	(.L_47 - .L_46)


	//   ....[0]....
.L_46:
        /*0108*/ 	.word	0x00000580
        /*010c*/ 	.word	0x000000ff
        /*0110*/ 	.word	0x00000000
        /*0114*/ 	.short	0x0100
        /*0116*/ 	.byte	0x05
	.zero		1


	//   ....[1]....
        /*0118*/ 	.word	0x00000590
        /*011c*/ 	.word	0x000000ff
        /*0120*/ 	.word	0x00000018
        /*0124*/ 	.short	0x0100
        /*0126*/ 	.byte	0x05
	.zero		1


	//   ....[2]....
        /*0128*/ 	.word	0x000005a0
        /*012c*/ 	.word	0x000000ff
        /*0130*/ 	.word	0x00000008
        /*0134*/ 	.short	0x0100
        /*0136*/ 	.byte	0x05
	.zero		1


	//   ....[3]....
        /*0138*/ 	.word	0x000005b0
        /*013c*/ 	.word	0x000000ff
        /*0140*/ 	.word	0x00000020
        /*0144*/ 	.short	0x0100
        /*0146*/ 	.byte	0x05
	.zero		1


	//   ....[4]....
        /*0148*/ 	.word	0x000005c0
        /*014c*/ 	.word	0x000000ff
        /*0150*/ 	.word	0x00000010
        /*0154*/ 	.short	0x0100
        /*0156*/ 	.byte	0x05
	.zero		1


	//   ....[5]....
        /*0158*/ 	.word	0x000005d0
        /*015c*/ 	.word	0x000000ff
        /*0160*/ 	.word	0x00000028
        /*0164*/ 	.short	0x0100
        /*0166*/ 	.byte	0x05
	.zero		1


	//   ....[6]....
        /*0168*/ 	.word	0x00000700
        /*016c*/ 	.word	0x000000ff
        /*0170*/ 	.word	0x00000030
        /*0174*/ 	.short	0x0100
        /*0176*/ 	.byte	0x07
	.zero		1


	//   ....[7]....
        /*0178*/ 	.word	0x00000710
        /*017c*/ 	.word	0x000000ff
        /*0180*/ 	.word	0x00000050
        /*0184*/ 	.short	0x0100
        /*0186*/ 	.byte	0x07
	.zero		1


	//   ....[8]....
        /*0188*/ 	.word	0x00000720
        /*018c*/ 	.word	0x000000ff
        /*0190*/ 	.word	0x00000038
        /*0194*/ 	.short	0x0100
        /*0196*/ 	.byte	0x07
	.zero		1


	//   ....[9]....
        /*0198*/ 	.word	0x00000730
        /*019c*/ 	.word	0x000000ff
        /*01a0*/ 	.word	0x00000058
        /*01a4*/ 	.short	0x0100
        /*01a6*/ 	.byte	0x07
	.zero		1


	//   ....[10]....
        /*01a8*/ 	.word	0x00000740
        /*01ac*/ 	.word	0x000000ff
        /*01b0*/ 	.word	0x00000040
        /*01b4*/ 	.short	0x0100
        /*01b6*/ 	.byte	0x07
	.zero		1


	//   ....[11]....
        /*01b8*/ 	.word	0x00000750
        /*01bc*/ 	.word	0x000000ff
        /*01c0*/ 	.word	0x00000060
        /*01c4*/ 	.short	0x0100
        /*01c6*/ 	.byte	0x07
	.zero		1


	//   ....[12]....
        /*01c8*/ 	.word	0x00000760
        /*01cc*/ 	.word	0x000000ff
        /*01d0*/ 	.word	0x00000048
        /*01d4*/ 	.short	0x0100
        /*01d6*/ 	.byte	0x07
	.zero		1


	//   ....[13]....
        /*01d8*/ 	.word	0x00000770
        /*01dc*/ 	.word	0x000000ff
        /*01e0*/ 	.word	0x00000068
        /*01e4*/ 	.short	0x0100
        /*01e6*/ 	.byte	0x07
	.zero		1


	//   ....[14]....
        /*01e8*/ 	.word	0x00000860
        /*01ec*/ 	.word	0x000000ff
        /*01f0*/ 	.word	0x00000070
        /*01f4*/ 	.short	0x0100
        /*01f6*/ 	.byte	0x05
	.zero		1


	//   ....[15]....
        /*01f8*/ 	.word	0x00000870
        /*01fc*/ 	.word	0x000000ff
        /*0200*/ 	.word	0x00000078
        /*0204*/ 	.short	0x0100
        /*0206*/ 	.byte	0x05
	.zero		1


	//   ....[16]....
        /*0208*/ 	.word	0x000009b0
        /*020c*/ 	.word	0x000000ff
        /*0210*/ 	.word	0x00000080
        /*0214*/ 	.short	0x0100
        /*0216*/ 	.byte	0x05
	.zero		1


	//   ....[17]....
        /*0218*/ 	.word	0x000009c0
        /*021c*/ 	.word	0x000000ff
        /*0220*/ 	.word	0x00000090
        /*0224*/ 	.short	0x0100
        /*0226*/ 	.byte	0x05
	.zero		1


	//   ....[18]....
        /*0228*/ 	.word	0x000009d0
        /*022c*/ 	.word	0x000000ff
        /*0230*/ 	.word	0x00000088
        /*0234*/ 	.short	0x0100
        /*0236*/ 	.byte	0x05
	.zero		1


	//   ....[19]....
        /*0238*/ 	.word	0x000009e0
        /*023c*/ 	.word	0x000000ff
        /*0240*/ 	.word	0x00000098
        /*0244*/ 	.short	0x0100
        /*0246*/ 	.byte	0x05
	.zero		1


	//   ....[20]....
        /*0248*/ 	.word	0x00000b10
        /*024c*/ 	.word	0x000000ff
        /*0250*/ 	.word	0x000000a0
        /*0254*/ 	.short	0x0100
        /*0256*/ 	.byte	0x07
	.zero		1


	//   ....[21]....
        /*0258*/ 	.word	0x00000b20
        /*025c*/ 	.word	0x000000ff
        /*0260*/ 	.word	0x000000b0
        /*0264*/ 	.short	0x0100
        /*0266*/ 	.byte	0x07
	.zero		1


	//   ....[22]....
        /*0268*/ 	.word	0x00000b30
        /*026c*/ 	.word	0x000000ff
        /*0270*/ 	.word	0x000000a8
        /*0274*/ 	.short	0x0100
        /*0276*/ 	.byte	0x07
	.zero		1


	//   ....[23]....
        /*0278*/ 	.word	0x00000b40
        /*027c*/ 	.word	0x000000ff
        /*0280*/ 	.word	0x000000b8
        /*0284*/ 	.short	0x0100
        /*0286*/ 	.byte	0x07
	.zero		1


	//   ....[24]....
        /*0288*/ 	.word	0x00000c30
        /*028c*/ 	.word	0x000000ff
        /*0290*/ 	.word	0x000000c0
        /*0294*/ 	.short	0x0100
        /*0296*/ 	.byte	0x05
	.zero		1


	//   ....[25]....
        /*0298*/ 	.word	0x00000c40
        /*029c*/ 	.word	0x000000ff
        /*02a0*/ 	.word	0x000000d0
        /*02a4*/ 	.short	0x0100
        /*02a6*/ 	.byte	0x05
	.zero		1


	//   ....[26]....
        /*02a8*/ 	.word	0x00000c50
        /*02ac*/ 	.word	0x000000ff
        /*02b0*/ 	.word	0x000000c8
        /*02b4*/ 	.short	0x0100
        /*02b6*/ 	.byte	0x05
	.zero		1


	//   ....[27]....
        /*02b8*/ 	.word	0x00000c60
        /*02bc*/ 	.word	0x000000ff
        /*02c0*/ 	.word	0x000000d8
        /*02c4*/ 	.short	0x0100
        /*02c6*/ 	.byte	0x05
	.zero		1


	//   ....[28]....
        /*02c8*/ 	.word	0x00001520
        /*02cc*/ 	.word	0x00000003
        /*02d0*/ 	.word	0x000000d0
        /*02d4*/ 	.short	0x010a
        /*02d6*/ 	.byte	0xff
	.zero		1


	//   ....[29]....
        /*02d8*/ 	.word	0x00001550
        /*02dc*/ 	.word	0x00000003
        /*02e0*/ 	.word	0x000000c0
        /*02e4*/ 	.short	0x0101
        /*02e6*/ 	.byte	0xff
	.zero		1


	//   ....[30]....
        /*02e8*/ 	.word	0x00001620
        /*02ec*/ 	.word	0x000000ff
        /*02f0*/ 	.word	0x00000018
        /*02f4*/ 	.short	0x010a
        /*02f6*/ 	.byte	0x08
	.zero		1


	//   ....[31]....
        /*02f8*/ 	.word	0x000016c0
        /*02fc*/ 	.word	0x000000ff
        /*0300*/ 	.word	0x00000018
        /*0304*/ 	.short	0x010a
        /*0306*/ 	.byte	0x21
	.zero		1


	//   ....[32]....
        /*0308*/ 	.word	0x00001810
        /*030c*/ 	.word	0x000000ff
        /*0310*/ 	.word	0x00000018
        /*0314*/ 	.short	0x010a
        /*0316*/ 	.byte	0x08
	.zero		1


	//   ....[33]....
        /*0318*/ 	.word	0x00001940
        /*031c*/ 	.word	0x000000ff
        /*0320*/ 	.word	0x00000078
        /*0324*/ 	.short	0x0101
        /*0326*/ 	.byte	0x04
	.zero		1


	//   ....[34]....
        /*0328*/ 	.word	0x00001950
        /*032c*/ 	.word	0x000000ff
        /*0330*/ 	.word	0x00000018
        /*0334*/ 	.short	0x010a
        /*0336*/ 	.byte	0x08
	.zero		1


	//   ....[35]....
        /*0338*/ 	.word	0x000019d0
        /*033c*/ 	.word	0x000000ff
        /*0340*/ 	.word	0x00000018
        /*0344*/ 	.short	0x010a
        /*0346*/ 	.byte	0x11
	.zero		1


	//   ....[36]....
        /*0348*/ 	.word	0x00001b20
        /*034c*/ 	.word	0x000000ff
        /*0350*/ 	.word	0x00000018
        /*0354*/ 	.short	0x010a
        /*0356*/ 	.byte	0x08
	.zero		1


	//   ....[37]....
        /*0358*/ 	.word	0x00001c60
        /*035c*/ 	.word	0x00000002
        /*0360*/ 	.word	0x00000080
        /*0364*/ 	.short	0x010a
        /*0366*/ 	.byte	0xff
	.zero		1


	//   ....[38]....
        /*0368*/ 	.word	0x00001d20
        /*036c*/ 	.word	0x00000002
        /*0370*/ 	.word	0x00000000
        /*0374*/ 	.short	0x0101
        /*0376*/ 	.byte	0xff
	.zero		1


	//   ....[39]....
        /*0378*/ 	.word	0x00002280
        /*037c*/ 	.word	0x000000ff
        /*0380*/ 	.word	0x00000000
        /*0384*/ 	.short	0x010a
        /*0386*/ 	.byte	0x05
	.zero		1


	//   ....[40]....
        /*0388*/ 	.word	0x00002310
        /*038c*/ 	.word	0x000000ff
        /*0390*/ 	.word	0x00000000
        /*0394*/ 	.short	0x010a
        /*0396*/ 	.byte	0x05
	.zero		1


	//   ....[41]....
        /*0398*/ 	.word	0x000023b0
        /*039c*/ 	.word	0x00000000
        /*03a0*/ 	.word	0x00000000
        /*03a4*/ 	.short	0x010a
        /*03a6*/ 	.byte	0xff
	.zero		1


	//   ....[42]....
        /*03a8*/ 	.word	0x000024d0
        /*03ac*/ 	.word	0x00000000
        /*03b0*/ 	.word	0x000000c0
        /*03b4*/ 	.short	0x010a
        /*03b6*/ 	.byte	0xff
	.zero		1


	//   ....[43]....
        /*03b8*/ 	.word	0x00002530
        /*03bc*/ 	.word	0x00000004
        /*03c0*/ 	.word	0x00000000
        /*03c4*/ 	.short	0x0101
        /*03c6*/ 	.byte	0xff
	.zero		1


	//   ....[44]....
        /*03c8*/ 	.word	0x00002550
        /*03cc*/ 	.word	0x000000ff
        /*03d0*/ 	.word	0x00000090
        /*03d4*/ 	.short	0x010a
        /*03d6*/ 	.byte	0x05
	.zero		1


	//   ....[45]....
        /*03d8*/ 	.word	0x00002670
        /*03dc*/ 	.word	0x00000000
        /*03e0*/ 	.word	0x00000080
        /*03e4*/ 	.short	0x010a
        /*03e6*/ 	.byte	0xff
	.zero		1


	//   ....[46]....
        /*03e8*/ 	.word	0x00002780
        /*03ec*/ 	.word	0x00000000
        /*03f0*/ 	.word	0x00000000
        /*03f4*/ 	.short	0x0101
        /*03f6*/ 	.byte	0xff
	.zero		1


	//   ....[47]....
        /*03f8*/ 	.word	0x00002810
        /*03fc*/ 	.word	0x000000ff
        /*0400*/ 	.word	0x00000090
        /*0404*/ 	.short	0x0106
        /*0406*/ 	.byte	0x05
	.zero		1


	//   ....[48]....
        /*0408*/ 	.word	0x00002830
        /*040c*/ 	.word	0x000000ff
        /*0410*/ 	.word	0x00000090
        /*0414*/ 	.short	0x010a
        /*0416*/ 	.byte	0x05
	.zero		1


	//   ....[49]....
        /*0418*/ 	.word	0x000028c0
        /*041c*/ 	.word	0x000000ff
        /*0420*/ 	.word	0x00000090
        /*0424*/ 	.short	0x0106
        /*0426*/ 	.byte	0x04
	.zero		1


	//   ....[50]....
        /*0428*/ 	.word	0x00002900
        /*042c*/ 	.word	0x00000000
        /*0430*/ 	.word	0x00000090
        /*0434*/ 	.short	0x010a
        /*0436*/ 	.byte	0xff
	.zero		1


	//   ....[51]....
        /*0438*/ 	.word	0x00002e40
        /*043c*/ 	.word	0x00000000
        /*0440*/ 	.word	0x00000080
        /*0444*/ 	.short	0x010a
        /*0446*/ 	.byte	0xff
	.zero		1


	//   ....[52]....
        /*0448*/ 	.word	0x00002f50
        /*044c*/ 	.word	0x00000003
        /*0450*/ 	.word	0x00000000
        /*0454*/ 	.short	0x0101
        /*0456*/ 	.byte	0xff
	.zero		1


	//   ....[53]....
        /*0458*/ 	.word	0x00002f60
        /*045c*/ 	.word	0x000000ff
        /*0460*/ 	.word	0x00000000
        /*0464*/ 	.short	0x010a
        /*0466*/ 	.byte	0x06
	.zero		1


	//   ....[54]....
        /*0468*/ 	.word	0x00002f80
        /*046c*/ 	.word	0x000000ff
        /*0470*/ 	.word	0x000000b0
        /*0474*/ 	.short	0x010a
        /*0476*/ 	.byte	0x07
	.zero		1


	//   ....[55]....
        /*0478*/ 	.word	0x00003050
        /*047c*/ 	.word	0x000000ff
        /*0480*/ 	.word	0x00000000
        /*0484*/ 	.short	0x010a
        /*0486*/ 	.byte	0x06
	.zero		1


	//   ....[56]....
        /*0488*/ 	.word	0x00003180
        /*048c*/ 	.word	0x000000ff
        /*0490*/ 	.word	0x00000000
        /*0494*/ 	.short	0x010a
        /*0496*/ 	.byte	0x1a
	.zero		1


	//   ....[57]....
        /*0498*/ 	.word	0x00003420
        /*049c*/ 	.word	0x000000ff
        /*04a0*/ 	.word	0x00000000
        /*04a4*/ 	.short	0x010a
        /*04a6*/ 	.byte	0x06
	.zero		1


	//   ....[58]....
        /*04a8*/ 	.word	0x000034b0
        /*04ac*/ 	.word	0x000000ff
        /*04b0*/ 	.word	0x00000000
        /*04b4*/ 	.short	0x010a
        /*04b6*/ 	.byte	0x07
	.zero		1


	//   ....[59]....
        /*04b8*/ 	.word	0x00003930
        /*04bc*/ 	.word	0x00000000
        /*04c0*/ 	.word	0x00000080
        /*04c4*/ 	.short	0x010a
        /*04c6*/ 	.byte	0xff
	.zero		1


	//   ....[60]....
        /*04c8*/ 	.word	0x000039f0
        /*04cc*/ 	.word	0x00000000
        /*04d0*/ 	.word	0x00000000
        /*04d4*/ 	.short	0x0101
        /*04d6*/ 	.byte	0xff
	.zero		1


	//   ....[61]....
        /*04d8*/ 	.word	0x00003d10
        /*04dc*/ 	.word	0x000000ff
        /*04e0*/ 	.word	0x00000078
        /*04e4*/ 	.short	0x010a
        /*04e6*/ 	.byte	0x07
	.zero		1


	//   ....[62]....
        /*04e8*/ 	.word	0x00003f00
        /*04ec*/ 	.word	0x000000ff
        /*04f0*/ 	.word	0x00000050
        /*04f4*/ 	.short	0x010a
        /*04f6*/ 	.byte	0x07
	.zero		1


	//   ....[63]....
        /*04f8*/ 	.word	0x00004070
        /*04fc*/ 	.word	0x000000ff
        /*0500*/ 	.word	0x00000030
        /*0504*/ 	.short	0x010b
        /*0506*/ 	.byte	0x07
	.zero		1


	//   ....[64]....
        /*0508*/ 	.word	0x00004080
        /*050c*/ 	.word	0x000000ff
        /*0510*/ 	.word	0x00000000
        /*0514*/ 	.short	0x0101
        /*0516*/ 	.byte	0x08
	.zero		1


	//   ....[65]....
        /*0518*/ 	.word	0x000040a0
        /*051c*/ 	.word	0x000000ff
        /*0520*/ 	.word	0x00000058
        /*0524*/ 	.short	0x010a
        /*0526*/ 	.byte	0x07
	.zero		1


	//   ....[66]....
        /*0528*/ 	.word	0x00004200
        /*052c*/ 	.word	0x000000ff
        /*0530*/ 	.word	0x00000038
        /*0534*/ 	.short	0x010b
        /*0536*/ 	.byte	0x07
	.zero		1


	//   ....[67]....
        /*0538*/ 	.word	0x00004210
        /*053c*/ 	.word	0x000000ff
        /*0540*/ 	.word	0x00000000
        /*0544*/ 	.short	0x0101
        /*0546*/ 	.byte	0x08
	.zero		1


	//   ....[68]....
        /*0548*/ 	.word	0x00004220
        /*054c*/ 	.word	0x000000ff
        /*0550*/ 	.word	0x00000060
        /*0554*/ 	.short	0x010a
        /*0556*/ 	.byte	0x07
	.zero		1


	//   ....[69]....
        /*0558*/ 	.word	0x000043c0
        /*055c*/ 	.word	0x000000ff
        /*0560*/ 	.word	0x00000040
        /*0564*/ 	.short	0x010b
        /*0566*/ 	.byte	0x07
	.zero		1


	//   ....[70]....
        /*0568*/ 	.word	0x00004430
        /*056c*/ 	.word	0x000000ff
        /*0570*/ 	.word	0x00000000
        /*0574*/ 	.short	0x0101
        /*0576*/ 	.byte	0x08
	.zero		1


	//   ....[71]....
        /*0578*/ 	.word	0x00004460
        /*057c*/ 	.word	0x000000ff
        /*0580*/ 	.word	0x00000068
        /*0584*/ 	.short	0x010a
        /*0586*/ 	.byte	0x07
	.zero		1


	//   ....[72]....
        /*0588*/ 	.word	0x00004670
        /*058c*/ 	.word	0x000000ff
        /*0590*/ 	.word	0x00000048
        /*0594*/ 	.short	0x010b
        /*0596*/ 	.byte	0x07
	.zero		1


	//   ....[73]....
        /*0598*/ 	.word	0x00004690
        /*059c*/ 	.word	0x000000ff
        /*05a0*/ 	.word	0x00000000
        /*05a4*/ 	.short	0x0101
        /*05a6*/ 	.byte	0x0d
	.zero		1


	//   ....[74]....
        /*05a8*/ 	.word	0x000046c0
        /*05ac*/ 	.word	0x000000ff
        /*05b0*/ 	.word	0x00000050
        /*05b4*/ 	.short	0x010a
        /*05b6*/ 	.byte	0x07
	.zero		1


	//   ....[75]....
        /*05b8*/ 	.word	0x000046e0
        /*05bc*/ 	.word	0x000000ff
        /*05c0*/ 	.word	0x00000058
        /*05c4*/ 	.short	0x010a
        /*05c6*/ 	.byte	0x07
	.zero		1


	//   ....[76]....
        /*05c8*/ 	.word	0x00004700
        /*05cc*/ 	.word	0x000000ff
        /*05d0*/ 	.word	0x00000060
        /*05d4*/ 	.short	0x010a
        /*05d6*/ 	.byte	0x07
	.zero		1


	//   ....[77]....
        /*05d8*/ 	.word	0x00004740
        /*05dc*/ 	.word	0x00000000
        /*05e0*/ 	.word	0x00000068
        /*05e4*/ 	.short	0x010a
        /*05e6*/ 	.byte	0xff
	.zero		1


	//   ....[78]....
        /*05e8*/ 	.word	0x00004ab0
        /*05ec*/ 	.word	0x00000000
        /*05f0*/ 	.word	0x00000080
        /*05f4*/ 	.short	0x010a
        /*05f6*/ 	.byte	0xff
	.zero		1


	//   ....[79]....
        /*05f8*/ 	.word	0x00004bc0
        /*05fc*/ 	.word	0x00000000
        /*0600*/ 	.word	0x00000000
        /*0604*/ 	.short	0x0101
        /*0606*/ 	.byte	0xff
	.zero		1


	//   ....[80]....
        /*0608*/ 	.word	0x00005530
        /*060c*/ 	.word	0x000000ff
        /*0610*/ 	.word	0x00000030
        /*0614*/ 	.short	0x010a
        /*0616*/ 	.byte	0x2e
	.zero		1


	//   ....[81]....
        /*0618*/ 	.word	0x00005630
        /*061c*/ 	.word	0x00000057
        /*0620*/ 	.word	0x000000a0
        /*0624*/ 	.short	0x010a
        /*0626*/ 	.byte	0xff
	.zero		1


	//   ....[82]....
        /*0628*/ 	.word	0x000058b0
        /*062c*/ 	.word	0x000000ff
        /*0630*/ 	.word	0x00000030
        /*0634*/ 	.short	0x010a
        /*0636*/ 	.byte	0x2e
	.zero		1


	//   ....[83]....
        /*0638*/ 	.word	0x00005a80
        /*063c*/ 	.word	0x00000057
        /*0640*/ 	.word	0x000000a0
        /*0644*/ 	.short	0x010a
        /*0646*/ 	.byte	0xff
	.zero		1


	//   ....[84]....
        /*0648*/ 	.word	0x00006d00
        /*064c*/ 	.word	0x00000000
        /*0650*/ 	.word	0x00000000
        /*0654*/ 	.short	0x0101
        /*0656*/ 	.byte	0xff
	.zero		1


	//   ....[85]....
        /*0658*/ 	.word	0x00006d10
        /*065c*/ 	.word	0x00000003
        /*0660*/ 	.word	0x00000030
        /*0664*/ 	.short	0x010a
        /*0666*/ 	.byte	0xff
	.zero		1


	//   ....[86]....
        /*0668*/ 	.word	0x00006df0
        /*066c*/ 	.word	0x00000003
        /*0670*/ 	.word	0x00000030
        /*0674*/ 	.short	0x010a
        /*0676*/ 	.byte	0xff
	.zero		1


	//   ....[87]....
        /*0678*/ 	.word	0x00008120
        /*067c*/ 	.word	0x00000055
        /*0680*/ 	.word	0x00000000
        /*0684*/ 	.short	0x0101
        /*0686*/ 	.byte	0xff
	.zero		1


	//   ....[88]....
        /*0688*/ 	.word	0x00008140
        /*068c*/ 	.word	0x00000000
        /*0690*/ 	.word	0x00000030
        /*0694*/ 	.short	0x010a
        /*0696*/ 	.byte	0xff
	.zero		1


	//   ....[89]....
        /*0698*/ 	.word	0x00008210
        /*069c*/ 	.word	0x00000000
        /*06a0*/ 	.word	0x00000030
        /*06a4*/ 	.short	0x010a
        /*06a6*/ 	.byte	0xff
	.zero		1


	//   ....[90]....
        /*06a8*/ 	.word	0x00009540
        /*06ac*/ 	.word	0x00000054
        /*06b0*/ 	.word	0x00000000
        /*06b4*/ 	.short	0x0101
        /*06b6*/ 	.byte	0xff
	.zero		1


	//   ....[91]....
        /*06b8*/ 	.word	0x00009560
        /*06bc*/ 	.word	0x00000003
        /*06c0*/ 	.word	0x00000030
        /*06c4*/ 	.short	0x010a
        /*06c6*/ 	.byte	0xff
	.zero		1


	//   ....[92]....
        /*06c8*/ 	.word	0x00009630
        /*06cc*/ 	.word	0x00000003
        /*06d0*/ 	.word	0x00000030
        /*06d4*/ 	.short	0x010a
        /*06d6*/ 	.byte	0xff
	.zero		1


	//   ....[93]....
        /*06d8*/ 	.word	0x000099f0
        /*06dc*/ 	.word	0x000000ff
        /*06e0*/ 	.word	0x00000000
        /*06e4*/ 	.short	0x0101
        /*06e6*/ 	.byte	0x05
	.zero		1


	//   ....[94]....
        /*06e8*/ 	.word	0x0000a9b0
        /*06ec*/ 	.word	0x00000000
        /*06f0*/ 	.word	0x00000000
        /*06f4*/ 	.short	0x0101
        /*06f6*/ 	.byte	0xff
	.zero		1


	//   ....[95]....
        /*06f8*/ 	.word	0x0000ac20
        /*06fc*/ 	.word	0x000000ff
        /*0700*/ 	.word	0x00000000
        /*0704*/ 	.short	0x0101
        /*0706*/ 	.byte	0x04
	.zero		1


	//   ....[96]....
        /*0708*/ 	.word	0x0000ac40
        /*070c*/ 	.word	0x00000003
        /*0710*/ 	.word	0x000000d0
        /*0714*/ 	.short	0x010a
        /*0716*/ 	.byte	0xff
	.zero		1


	//   ....[97]....
        /*0718*/ 	.word	0x0000aca0
        /*071c*/ 	.word	0x00000002
        /*0720*/ 	.word	0x00000018
        /*0724*/ 	.short	0x010a
        /*0726*/ 	.byte	0xff
	.zero		1


	//   ....[98]....
        /*0728*/ 	.word	0x0000ad00
        /*072c*/ 	.word	0x00000002
        /*0730*/ 	.word	0x00000018
        /*0734*/ 	.short	0x010a
        /*0736*/ 	.byte	0xff
	.zero		1


	//   ....[99]....
        /*0738*/ 	.word	0x0000ad50
        /*073c*/ 	.word	0x00000002
        /*0740*/ 	.word	0x00000080
        /*0744*/ 	.short	0x010a
        /*0746*/ 	.byte	0xff
	.zero		1


	//   ....[100]....
        /*0748*/ 	.word	0x0000adb0
        /*074c*/ 	.word	0x00000000
        /*0750*/ 	.word	0x00000000
        /*0754*/ 	.short	0x010a
        /*0756*/ 	.byte	0xff
	.zero		1


	//   ....[101]....
        /*0758*/ 	.word	0x0000ae10
        /*075c*/ 	.word	0x00000000
        /*0760*/ 	.word	0x00000000
        /*0764*/ 	.short	0x010a
        /*0766*/ 	.byte	0xff
	.zero		1


	//   ....[102]....
        /*0768*/ 	.word	0x0000ae60
        /*076c*/ 	.word	0x00000000
        /*0770*/ 	.word	0x000000c0
        /*0774*/ 	.short	0x010a
        /*0776*/ 	.byte	0xff
	.zero		1


	//   ....[103]....
        /*0778*/ 	.word	0x0000aec0
        /*077c*/ 	.word	0x00000000
        /*0780*/ 	.word	0x00000090
        /*0784*/ 	.short	0x010a
        /*0786*/ 	.byte	0xff
	.zero		1


	//   ....[104]....
        /*0788*/ 	.word	0x0000af10
        /*078c*/ 	.word	0x00000000
        /*0790*/ 	.word	0x00000080
        /*0794*/ 	.short	0x010a
        /*0796*/ 	.byte	0xff
	.zero		1


	//   ....[105]....
        /*0798*/ 	.word	0x0000af70
        /*079c*/ 	.word	0x00000000
        /*07a0*/ 	.word	0x00000090
        /*07a4*/ 	.short	0x010a
        /*07a6*/ 	.byte	0xff
	.zero		1


	//   ....[106]....
        /*07a8*/ 	.word	0x0000afc0
        /*07ac*/ 	.word	0x00000000
        /*07b0*/ 	.word	0x00000080
        /*07b4*/ 	.short	0x010a
        /*07b6*/ 	.byte	0xff
	.zero		1


	//   ....[107]....
        /*07b8*/ 	.word	0x0000b020
        /*07bc*/ 	.word	0x00000003
        /*07c0*/ 	.word	0x000000b0
        /*07c4*/ 	.short	0x010a
        /*07c6*/ 	.byte	0xff
	.zero		1


	//   ....[108]....
        /*07c8*/ 	.word	0x0000b080
        /*07cc*/ 	.word	0x00000000
        /*07d0*/ 	.word	0x00000000
        /*07d4*/ 	.short	0x010a
        /*07d6*/ 	.byte	0xff
	.zero		1


	//   ....[109]....
        /*07d8*/ 	.word	0x0000b0e0
        /*07dc*/ 	.word	0x00000000
        /*07e0*/ 	.word	0x00000000
        /*07e4*/ 	.short	0x010a
        /*07e6*/ 	.byte	0xff
	.zero		1


	//   ....[110]....
        /*07e8*/ 	.word	0x0000b140
        /*07ec*/ 	.word	0x00000000
        /*07f0*/ 	.word	0x00000000
        /*07f4*/ 	.short	0x010a
        /*07f6*/ 	.byte	0xff
	.zero		1


	//   ....[111]....
        /*07f8*/ 	.word	0x0000b190
        /*07fc*/ 	.word	0x00000000
        /*0800*/ 	.word	0x00000080
        /*0804*/ 	.short	0x010a
        /*0806*/ 	.byte	0xff
	.zero		1


	//   ....[112]....
        /*0808*/ 	.word	0x0000b1f0
        /*080c*/ 	.word	0x00000000
        /*0810*/ 	.word	0x00000078
        /*0814*/ 	.short	0x010a
        /*0816*/ 	.byte	0xff
	.zero		1


	//   ....[113]....
        /*0818*/ 	.word	0x0000b250
        /*081c*/ 	.word	0x00000003
        /*0820*/ 	.word	0x00000050
        /*0824*/ 	.short	0x010a
        /*0826*/ 	.byte	0xff
	.zero		1


	//   ....[114]....
        /*0828*/ 	.word	0x0000b2b0
        /*082c*/ 	.word	0x00000003
        /*0830*/ 	.word	0x00000058
        /*0834*/ 	.short	0x010a
        /*0836*/ 	.byte	0xff
	.zero		1


	//   ....[115]....
        /*0838*/ 	.word	0x0000b310
        /*083c*/ 	.word	0x00000003
        /*0840*/ 	.word	0x00000060
        /*0844*/ 	.short	0x010a
        /*0846*/ 	.byte	0xff
	.zero		1


	//   ....[116]....
        /*0848*/ 	.word	0x0000b370
        /*084c*/ 	.word	0x00000003
        /*0850*/ 	.word	0x00000068
        /*0854*/ 	.short	0x010a
        /*0856*/ 	.byte	0xff
	.zero		1


	//   ....[117]....
        /*0858*/ 	.word	0x0000b3d0
        /*085c*/ 	.word	0x00000000
        /*0860*/ 	.word	0x00000050
        /*0864*/ 	.short	0x010a
        /*0866*/ 	.byte	0xff
	.zero		1


	//   ....[118]....
        /*0868*/ 	.word	0x0000b430
        /*086c*/ 	.word	0x00000000
        /*0870*/ 	.word	0x00000058
        /*0874*/ 	.short	0x010a
        /*0876*/ 	.byte	0xff
	.zero		1


	//   ....[119]....
        /*0878*/ 	.word	0x0000b490
        /*087c*/ 	.word	0x00000000
        /*0880*/ 	.word	0x00000060
        /*0884*/ 	.short	0x010a
        /*0886*/ 	.byte	0xff
	.zero		1


	//   ....[120]....
        /*0888*/ 	.word	0x0000b4e0
        /*088c*/ 	.word	0x00000000
        /*0890*/ 	.word	0x00000080
        /*0894*/ 	.short	0x010a
        /*0896*/ 	.byte	0xff
	.zero		1


	//   ....[121]....
        /*0898*/ 	.word	0x0000b540
        /*089c*/ 	.word	0x00000003
        /*08a0*/ 	.word	0x00000030
        /*08a4*/ 	.short	0x010a
        /*08a6*/ 	.byte	0xff
	.zero		1


	//   ....[122]....
        /*08a8*/ 	.word	0x0000b590
        /*08ac*/ 	.word	0x00000057
        /*08b0*/ 	.word	0x000000a0
        /*08b4*/ 	.short	0x010a
        /*08b6*/ 	.byte	0xff
	.zero		1


	//   ....[123]....
        /*08b8*/ 	.word	0x0000b5e0
        /*08bc*/ 	.word	0x00000003
        /*08c0*/ 	.word	0x00000030
        /*08c4*/ 	.short	0x010a
        /*08c6*/ 	.byte	0xff
	.zero		1


	//   ....[124]....
        /*08c8*/ 	.word	0x0000b630
        /*08cc*/ 	.word	0x00000000
        /*08d0*/ 	.word	0x00000030
        /*08d4*/ 	.short	0x010a
        /*08d6*/ 	.byte	0xff
	.zero		1


	//   ....[125]....
        /*08d8*/ 	.word	0x0000b680
        /*08dc*/ 	.word	0x00000003
        /*08e0*/ 	.word	0x00000030
        /*08e4*/ 	.short	0x010a
        /*08e6*/ 	.byte	0xff
	.zero		1


	//----- nvinfo : EIATTR_NUM_MBARRIERS
	.align		4
.L_47:
        /*08e8*/ 	.byte	0x03, 0x38
        /*08ea*/ 	.short	0x001c


	//----- nvinfo : EIATTR_EXIT_INSTR_OFFSETS
	.align		4
        /*08ec*/ 	.byte	0x04, 0x1c
        /*08ee*/ 	.short	(.L_49 - .L_48)


	//   ....[0]....
.L_48:
        /*08f0*/ 	.word	0x000023e0


	//   ....[1]....
        /*08f4*/ 	.word	0x000028d0


	//   ....[2]....
        /*08f8*/ 	.word	0x00002930


	//   ....[3]....
        /*08fc*/ 	.word	0x00003710


	//   ....[4]....
        /*0900*/ 	.word	0x00004770


	//   ....[5]....
        /*0904*/ 	.word	0x000047b0


	//   ....[6]....
        /*0908*/ 	.word	0x0000ab10


	//   ....[7]....
        /*090c*/ 	.word	0x0000ab90


	//   ....[8]....
        /*0910*/ 	.word	0x0000abc0


	//   ....[9]....
        /*0914*/ 	.word	0x0000ac30


	//----- nvinfo : EIATTR_MAX_THREADS
	.align		4
.L_49:
        /*0918*/ 	.byte	0x04, 0x05
        /*091a*/ 	.short	(.L_51 - .L_50)
.L_50:
        /*091c*/ 	.word	0x00000100
        /*0920*/ 	.word	0x00000001
        /*0924*/ 	.word	0x00000001


	//----- nvinfo : EIATTR_CRS_STACK_SIZE
	.align		4
.L_51:
        /*0928*/ 	.byte	0x04, 0x1e
        /*092a*/ 	.short	(.L_53 - .L_52)
.L_52:
        /*092c*/ 	.word	0x00000000


	//----- nvinfo : EIATTR_CBANK_PARAM_SIZE
	.align		4
.L_53:
        /*0930*/ 	.byte	0x03, 0x19
        /*0932*/ 	.short	0x0800


	//----- nvinfo : EIATTR_PARAM_CBANK
	.align		4
        /*0934*/ 	.byte	0x04, 0x0a
        /*0936*/ 	.short	(.L_55 - .L_54)
	.align		4
.L_54:
        /*0938*/ 	.word	index@(.nv.constant0._ZN7cutlass13device_kernelINS_4gemm6kernel13GemmUniversalIN4cute5tupleIJiiiiEEENS1_10collective13CollectiveMmaINS1_35MainloopSm100TmaUmmaWarpSpecializedILi3ELi2ELi2ENS5_IJNS4_1CILi1EEESB_SB_EEEEENS5_IJNSA_ILi128EEENSA_ILi256EEENSA_ILi64EEEEEENS_6half_tENS5_IJlSB_lEEESI_SJ_NS4_8TiledMMAINS4_8MMA_AtomIJNS4_20SM100_MMA_F16BF16_SSISI_SI_fLi128ELi256ELNS4_4UMMA5MajorE0ELSO_0ELNSN_7ScaleInE0ELSP_0EEEEEENS4_6LayoutISC_NS5_IJNSA_ILi0EEEST_ST_EEEEENS5_IJNS4_10UnderscoreESW_SW_EEEEENS4_13SM90_TMA_LOADENS4_14ComposedLayoutINS4_7SwizzleILi3ELi4ELi3EEENS4_18smem_ptr_flag_bitsILi16EEENSS_INS5_IJNSA_ILi8EEESG_EEENS5_IJSG_SB_EEEEEEEvNS4_8identityESZ_S19_vS1A_EENS_8epilogue10collective18CollectiveEpilogueINS1C_23Sm100TmaWarpSpecializedILi4ELi2ELi64ELb1ELb0EEEJSH_NS5_IJNSS_ISE_SB_EENSS_ISG_SB_EEEEESI_SJ_SI_SJ_NS1C_6fusion15FusionCallbacksIS1G_NS1K_13LinCombEltActINS1C_6thread4ReLuESI_fSI_fLNS_15FloatRoundStyleE2EEESH_S1J_JEEENS4_5SM1004TMEM4LOAD26SM100_TMEM_LOAD_32dp32b64xESZ_S19_NS4_39AutoVectorizingCopyWithAssumedAlignmentILi128EEENS4_14SM90_TMA_STOREES19_S1X_S1X_EEEvvEEEEvNT_6ParamsE)
        /*093c*/ 	.short	0x0380
        /*093e*/ 	.short	0x0800


	//----- nvinfo : EIATTR_SW_WAR
	.align		4
.L_55:
        /*0940*/ 	.byte	0x04, 0x36
        /*0942*/ 	.short	(.L_57 - .L_56)
.L_56:
        /*0944*/ 	.word	0x00000008
.L_57:


//--------------------- .nv.callgraph             --------------------------
	.section	.nv.callgraph,"",@"SHT_CUDA_CALLGRAPH"
	.align	4
	.sectionentsize	8
	.align		4
        /*0000*/ 	.word	0x00000000
	.align		4
        /*0004*/ 	.word	0xffffffff
	.align		4
        /*0008*/ 	.word	index@(_ZN7cutlass13device_kernelINS_4gemm6kernel13GemmUniversalIN4cute5tupleIJiiiiEEENS1_10collective13CollectiveMmaINS1_35MainloopSm100TmaUmmaWarpSpecializedILi3ELi2ELi2ENS5_IJNS4_1CILi1EEESB_SB_EEEEENS5_IJNSA_ILi128EEENSA_ILi256EEENSA_ILi64EEEEEENS_6half_tENS5_IJlSB_lEEESI_SJ_NS4_8TiledMMAINS4_8MMA_AtomIJNS4_20SM100_MMA_F16BF16_SSISI_SI_fLi128ELi256ELNS4_4UMMA5MajorE0ELSO_0ELNSN_7ScaleInE0ELSP_0EEEEEENS4_6LayoutISC_NS5_IJNSA_ILi0EEEST_ST_EEEEENS5_IJNS4_10UnderscoreESW_SW_EEEEENS4_13SM90_TMA_LOADENS4_14ComposedLayoutINS4_7SwizzleILi3ELi4ELi3EEENS4_18smem_ptr_flag_bitsILi16EEENSS_INS5_IJNSA_ILi8EEESG_EEENS5_IJSG_SB_EEEEEEEvNS4_8identityESZ_S19_vS1A_EENS_8epilogue10collective18CollectiveEpilogueINS1C_23Sm100TmaWarpSpecializedILi4ELi2ELi64ELb1ELb0EEEJSH_NS5_IJNSS_ISE_SB_EENSS_ISG_SB_EEEEESI_SJ_SI_SJ_NS1C_6fusion15FusionCallbacksIS1G_NS1K_13LinCombEltActINS1C_6thread4ReLuESI_fSI_fLNS_15FloatRoundStyleE2EEESH_S1J_JEEENS4_5SM1004TMEM4LOAD26SM100_TMEM_LOAD_32dp32b64xESZ_S19_NS4_39AutoVectorizingCopyWithAssumedAlignmentILi128EEENS4_14SM90_TMA_STOREES19_S1X_S1X_EEEvvEEEEvNT_6ParamsE)
	.align		4
        /*000c*/ 	.word	index@(__assertfail)
	.align		4
        /*0010*/ 	.word	0x00000000
	.align		4
        /*0014*/ 	.word	0xfffffffe
	.align		4
        /*0018*/ 	.word	0x00000000
	.align		4
        /*001c*/ 	.word	0xfffffffd
	.align		4
        /*0020*/ 	.word	0x00000000
	.align		4
        /*0024*/ 	.word	0xfffffffc


//--------------------- .nv.constant4             --------------------------
	.section	.nv.constant4,"a",@progbits
	.align	8
	.align		8
.nv.constant4:
        /*0000*/ 	.dword	__assertfail
	.align		8
        /*0008*/ 	.dword	__unnamed_1
	.align		8
        /*0010*/ 	.dword	__unnamed_2
	.align		8
        /*0018*/ 	.dword	_ZN39_INTERNAL_2fd1d8f0_4_k_cu_5ac1c035_36214cuda3std3__45__cpo5beginE
	.align		8
        /*0020*/ 	.dword	_ZN39_INTERNAL_2fd1d8f0_4_k_cu_5ac1c035_36214cuda3std3__45__cpo3endE
	.align		8
        /*0028*/ 	.dword	_ZN39_INTERNAL_2fd1d8f0_4_k_cu_5ac1c035_36214cuda3std3__45__cpo6cbeginE
	.align		8
        /*0030*/ 	.dword	_ZN39_INTERNAL_2fd1d8f0_4_k_cu_5ac1c035_36214cuda3std3__45__cpo4cendE
	.align		8
        /*0038*/ 	.dword	_ZN39_INTERNAL_2fd1d8f0_4_k_cu_5ac1c035_36214cuda3std3__441_GLOBAL__N__2fd1d8f0_4_k_cu_5ac1c035_36216ignoreE
	.align		8
        /*0040*/ 	.dword	_ZN39_INTERNAL_2fd1d8f0_4_k_cu_5ac1c035_36214cuda3std3__419piecewise_constructE
	.align		8
        /*0048*/ 	.dword	_ZN39_INTERNAL_2fd1d8f0_4_k_cu_5ac1c035_36214cuda3std3__48in_placeE
	.align		8
        /*0050*/ 	.dword	_ZN39_INTERNAL_2fd1d8f0_4_k_cu_5ac1c035_36214cuda3std6ranges3__45__cpo4swapE
	.align		8
        /*0058*/ 	.dword	_ZN39_INTERNAL_2fd1d8f0_4_k_cu_5ac1c035_36214cuda3std6ranges3__45__cpo9iter_moveE
	.align		8
        /*0060*/ 	.dword	_ZN39_INTERNAL_2fd1d8f0_4_k_cu_5ac1c035_36214cute7productE
	.align		8
        /*0068*/ 	.dword	_ZN39_INTERNAL_2fd1d8f0_4_k_cu_5ac1c035_36214cute1_E
	.align		8
        /*0070*/ 	.dword	$str$25
	.align		8
        /*0078*/ 	.dword	$str$26
	.align		8
        /*0080*/ 	.dword	$str$27
	.align		8
        /*0088*/ 	.dword	$str$28


//--------------------- .text._ZN7cutlass13device_kernelINS_4gemm6kernel13GemmUniversalIN4cute5tupleIJiiiiEEENS1_10collective13CollectiveMmaINS1_35MainloopSm100TmaUmmaWarpSpecializedILi3ELi2ELi2ENS5_IJNS4_1CILi1EEESB_SB_EEEEENS5_IJNSA_ILi128EEENSA_ILi256EEENSA_ILi64EEEEEENS_6half_tENS5_IJlSB_lEEESI_SJ_NS4_8TiledMMAINS4_8MMA_AtomIJNS4_20SM100_MMA_F16BF16_SSISI_SI_fLi128ELi256ELNS4_4UMMA5MajorE0ELSO_0ELNSN_7ScaleInE0ELSP_0EEEEEENS4_6LayoutISC_NS5_IJNSA_ILi0EEEST_ST_EEEEENS5_IJNS4_10UnderscoreESW_SW_EEEEENS4_13SM90_TMA_LOADENS4_14ComposedLayoutINS4_7SwizzleILi3ELi4ELi3EEENS4_18smem_ptr_flag_bitsILi16EEENSS_INS5_IJNSA_ILi8EEESG_EEENS5_IJSG_SB_EEEEEEEvNS4_8identityESZ_S19_vS1A_EENS_8epilogue10collective18CollectiveEpilogueINS1C_23Sm100TmaWarpSpecializedILi4ELi2ELi64ELb1ELb0EEEJSH_NS5_IJNSS_ISE_SB_EENSS_ISG_SB_EEEEESI_SJ_SI_SJ_NS1C_6fusion15FusionCallbacksIS1G_NS1K_13LinCombEltActINS1C_6thread4ReLuESI_fSI_fLNS_15FloatRoundStyleE2EEESH_S1J_JEEENS4_5SM1004TMEM4LOAD26SM100_TMEM_LOAD_32dp32b64xESZ_S19_NS4_39AutoVectorizingCopyWithAssumedAlignmentILi128EEENS4_14SM90_TMA_STOREES19_S1X_S1X_EEEvvEEEEvNT_6ParamsE --------------------------
	.section	.text._ZN7cutlass13device_kernelINS_4gemm6kernel13GemmUniversalIN4cute5tupleIJiiiiEEENS1_10collective13CollectiveMmaINS1_35MainloopSm100TmaUmmaWarpSpecializedILi3ELi2ELi2ENS5_IJNS4_1CILi1EEESB_SB_EEEEENS5_IJNSA_ILi128EEENSA_ILi256EEENSA_ILi64EEEEEENS_6half_tENS5_IJlSB_lEEESI_SJ_NS4_8TiledMMAINS4_8MMA_AtomIJNS4_20SM100_MMA_F16BF16_SSISI_SI_fLi128ELi256ELNS4_4UMMA5MajorE0ELSO_0ELNSN_7ScaleInE0ELSP_0EEEEEENS4_6LayoutISC_NS5_IJNSA_ILi0EEEST_ST_EEEEENS5_IJNS4_10UnderscoreESW_SW_EEEEENS4_13SM90_TMA_LOADENS4_14ComposedLayoutINS4_7SwizzleILi3ELi4ELi3EEENS4_18smem_ptr_flag_bitsILi16EEENSS_INS5_IJNSA_ILi8EEESG_EEENS5_IJSG_SB_EEEEEEEvNS4_8identityESZ_S19_vS1A_EENS_8epilogue10collective18CollectiveEpilogueINS1C_23Sm100TmaWarpSpecializedILi4ELi2ELi64ELb1ELb0EEEJSH_NS5_IJNSS_ISE_SB_EENSS_ISG_SB_EEEEESI_SJ_SI_SJ_NS1C_6fusion15FusionCallbacksIS1G_NS1K_13LinCombEltActINS1C_6thread4ReLuESI_fSI_fLNS_15FloatRoundStyleE2EEESH_S1J_JEEENS4_5SM1004TMEM4LOAD26SM100_TMEM_LOAD_32dp32b64xESZ_S19_NS4_39AutoVectorizingCopyWithAssumedAlignmentILi128EEENS4_14SM90_TMA_STOREES19_S1X_S1X_EEEvvEEEEvNT_6ParamsE,"ax",@progbits
	.align	128
.text._ZN7cutlass13device_kernelINS_4gemm6kernel13GemmUniversalIN4cute5tupleIJiiiiEEENS1_10collective13CollectiveMmaINS1_35MainloopSm100TmaUmmaWarpSpecializedILi3ELi2ELi2ENS5_IJNS4_1CILi1EEESB_SB_EEEEENS5_IJNSA_ILi128EEENSA_ILi256EEENSA_ILi64EEEEEENS_6half_tENS5_IJlSB_lEEESI_SJ_NS4_8TiledMMAINS4_8MMA_AtomIJNS4_20SM100_MMA_F16BF16_SSISI_SI_fLi128ELi256ELNS4_4UMMA5MajorE0ELSO_0ELNSN_7ScaleInE0ELSP_0EEEEEENS4_6LayoutISC_NS5_IJNSA_ILi0EEEST_ST_EEEEENS5_IJNS4_10UnderscoreESW_SW_EEEEENS4_13SM90_TMA_LOADENS4_14ComposedLayoutINS4_7SwizzleILi3ELi4ELi3EEENS4_18smem_ptr_flag_bitsILi16EEENSS_INS5_IJNSA_ILi8EEESG_EEENS5_IJSG_SB_EEEEEEEvNS4_8identityESZ_S19_vS1A_EENS_8epilogue10collective18CollectiveEpilogueINS1C_23Sm100TmaWarpSpecializedILi4ELi2ELi64ELb1ELb0EEEJSH_NS5_IJNSS_ISE_SB_EENSS_ISG_SB_EEEEESI_SJ_SI_SJ_NS1C_6fusion15FusionCallbacksIS1G_NS1K_13LinCombEltActINS1C_6thread4ReLuESI_fSI_fLNS_15FloatRoundStyleE2EEESH_S1J_JEEENS4_5SM1004TMEM4LOAD26SM100_TMEM_LOAD_32dp32b64xESZ_S19_NS4_39AutoVectorizingCopyWithAssumedAlignmentILi128EEENS4_14SM90_TMA_STOREES19_S1X_S1X_EEEvvEEEEvNT_6ParamsE:
        .type           _ZN7cutlass13device_kernelINS_4gemm6kernel13GemmUniversalIN4cute5tupleIJiiiiEEENS1_10collective13CollectiveMmaINS1_35MainloopSm100TmaUmmaWarpSpecializedILi3ELi2ELi2ENS5_IJNS4_1CILi1EEESB_SB_EEEEENS5_IJNSA_ILi128EEENSA_ILi256EEENSA_ILi64EEEEEENS_6half_tENS5_IJlSB_lEEESI_SJ_NS4_8TiledMMAINS4_8MMA_AtomIJNS4_20SM100_MMA_F16BF16_SSISI_SI_fLi128ELi256ELNS4_4UMMA5MajorE0ELSO_0ELNSN_7ScaleInE0ELSP_0EEEEEENS4_6LayoutISC_NS5_IJNSA_ILi0EEEST_ST_EEEEENS5_IJNS4_10UnderscoreESW_SW_EEEEENS4_13SM90_TMA_LOADENS4_14ComposedLayoutINS4_7SwizzleILi3ELi4ELi3EEENS4_18smem_ptr_flag_bitsILi16EEENSS_INS5_IJNSA_ILi8EEESG_EEENS5_IJSG_SB_EEEEEEEvNS4_8identityESZ_S19_vS1A_EENS_8epilogue10collective18CollectiveEpilogueINS1C_23Sm100TmaWarpSpecializedILi4ELi2ELi64ELb1ELb0EEEJSH_NS5_IJNSS_ISE_SB_EENSS_ISG_SB_EEEEESI_SJ_SI_SJ_NS1C_6fusion15FusionCallbacksIS1G_NS1K_13LinCombEltActINS1C_6thread4ReLuESI_fSI_fLNS_15FloatRoundStyleE2EEESH_S1J_JEEENS4_5SM1004TMEM4LOAD26SM100_TMEM_LOAD_32dp32b64xESZ_S19_NS4_39AutoVectorizingCopyWithAssumedAlignmentILi128EEENS4_14SM90_TMA_STOREES19_S1X_S1X_EEEvvEEEEvNT_6ParamsE,@function
        .size           _ZN7cutlass13device_kernelINS_4gemm6kernel13GemmUniversalIN4cute5tupleIJiiiiEEENS1_10collective13CollectiveMmaINS1_35MainloopSm100TmaUmmaWarpSpecializedILi3ELi2ELi2ENS5_IJNS4_1CILi1EEESB_SB_EEEEENS5_IJNSA_ILi128EEENSA_ILi256EEENSA_ILi64EEEEEENS_6half_tENS5_IJlSB_lEEESI_SJ_NS4_8TiledMMAINS4_8MMA_AtomIJNS4_20SM100_MMA_F16BF16_SSISI_SI_fLi128ELi256ELNS4_4UMMA5MajorE0ELSO_0ELNSN_7ScaleInE0ELSP_0EEEEEENS4_6LayoutISC_NS5_IJNSA_ILi0EEEST_ST_EEEEENS5_IJNS4_10UnderscoreESW_SW_EEEEENS4_13SM90_TMA_LOADENS4_14ComposedLayoutINS4_7SwizzleILi3ELi4ELi3EEENS4_18smem_ptr_flag_bitsILi16EEENSS_INS5_IJNSA_ILi8EEESG_EEENS5_IJSG_SB_EEEEEEEvNS4_8identityESZ_S19_vS1A_EENS_8epilogue10collective18CollectiveEpilogueINS1C_23Sm100TmaWarpSpecializedILi4ELi2ELi64ELb1ELb0EEEJSH_NS5_IJNSS_ISE_SB_EENSS_ISG_SB_EEEEESI_SJ_SI_SJ_NS1C_6fusion15FusionCallbacksIS1G_NS1K_13LinCombEltActINS1C_6thread4ReLuESI_fSI_fLNS_15FloatRoundStyleE2EEESH_S1J_JEEENS4_5SM1004TMEM4LOAD26SM100_TMEM_LOAD_32dp32b64xESZ_S19_NS4_39AutoVectorizingCopyWithAssumedAlignmentILi128EEENS4_14SM90_TMA_STOREES19_S1X_S1X_EEEvvEEEEvNT_6ParamsE,(.L_x_168 - _ZN7cutlass13device_kernelINS_4gemm6kernel13GemmUniversalIN4cute5tupleIJiiiiEEENS1_10collective13CollectiveMmaINS1_35MainloopSm100TmaUmmaWarpSpecializedILi3ELi2ELi2ENS5_IJNS4_1CILi1EEESB_SB_EEEEENS5_IJNSA_ILi128EEENSA_ILi256EEENSA_ILi64EEEEEENS_6half_tENS5_IJlSB_lEEESI_SJ_NS4_8TiledMMAINS4_8MMA_AtomIJNS4_20SM100_MMA_F16BF16_SSISI_SI_fLi128ELi256ELNS4_4UMMA5MajorE0ELSO_0ELNSN_7ScaleInE0ELSP_0EEEEEENS4_6LayoutISC_NS5_IJNSA_ILi0EEEST_ST_EEEEENS5_IJNS4_10UnderscoreESW_SW_EEEEENS4_13SM90_TMA_LOADENS4_14ComposedLayoutINS4_7SwizzleILi3ELi4ELi3EEENS4_18smem_ptr_flag_bitsILi16EEENSS_INS5_IJNSA_ILi8EEESG_EEENS5_IJSG_SB_EEEEEEEvNS4_8identityESZ_S19_vS1A_EENS_8epilogue10collective18CollectiveEpilogueINS1C_23Sm100TmaWarpSpecializedILi4ELi2ELi64ELb1ELb0EEEJSH_NS5_IJNSS_ISE_SB_EENSS_ISG_SB_EEEEESI_SJ_SI_SJ_NS1C_6fusion15FusionCallbacksIS1G_NS1K_13LinCombEltActINS1C_6thread4ReLuESI_fSI_fLNS_15FloatRoundStyleE2EEESH_S1J_JEEENS4_5SM1004TMEM4LOAD26SM100_TMEM_LOAD_32dp32b64xESZ_S19_NS4_39AutoVectorizingCopyWithAssumedAlignmentILi128EEENS4_14SM90_TMA_STOREES19_S1X_S1X_EEEvvEEEEvNT_6ParamsE)
        .other          _ZN7cutlass13device_kernelINS_4gemm6kernel13GemmUniversalIN4cute5tupleIJiiiiEEENS1_10collective13CollectiveMmaINS1_35MainloopSm100TmaUmmaWarpSpecializedILi3ELi2ELi2ENS5_IJNS4_1CILi1EEESB_SB_EEEEENS5_IJNSA_ILi128EEENSA_ILi256EEENSA_ILi64EEEEEENS_6half_tENS5_IJlSB_lEEESI_SJ_NS4_8TiledMMAINS4_8MMA_AtomIJNS4_20SM100_MMA_F16BF16_SSISI_SI_fLi128ELi256ELNS4_4UMMA5MajorE0ELSO_0ELNSN_7ScaleInE0ELSP_0EEEEEENS4_6LayoutISC_NS5_IJNSA_ILi0EEEST_ST_EEEEENS5_IJNS4_10UnderscoreESW_SW_EEEEENS4_13SM90_TMA_LOADENS4_14ComposedLayoutINS4_7SwizzleILi3ELi4ELi3EEENS4_18smem_ptr_flag_bitsILi16EEENSS_INS5_IJNSA_ILi8EEESG_EEENS5_IJSG_SB_EEEEEEEvNS4_8identityESZ_S19_vS1A_EENS_8epilogue10collective18CollectiveEpilogueINS1C_23Sm100TmaWarpSpecializedILi4ELi2ELi64ELb1ELb0EEEJSH_NS5_IJNSS_ISE_SB_EENSS_ISG_SB_EEEEESI_SJ_SI_SJ_NS1C_6fusion15FusionCallbacksIS1G_NS1K_13LinCombEltActINS1C_6thread4ReLuESI_fSI_fLNS_15FloatRoundStyleE2EEESH_S1J_JEEENS4_5SM1004TMEM4LOAD26SM100_TMEM_LOAD_32dp32b64xESZ_S19_NS4_39AutoVectorizingCopyWithAssumedAlignmentILi128EEENS4_14SM90_TMA_STOREES19_S1X_S1X_EEEvvEEEEvNT_6ParamsE,@"STO_CUDA_ENTRY STV_DEFAULT"
_ZN7cutlass13device_kernelINS_4gemm6kernel13GemmUniversalIN4cute5tupleIJiiiiEEENS1_10collective13CollectiveMmaINS1_35MainloopSm100TmaUmmaWarpSpecializedILi3ELi2ELi2ENS5_IJNS4_1CILi1EEESB_SB_EEEEENS5_IJNSA_ILi128EEENSA_ILi256EEENSA_ILi64EEEEEENS_6half_tENS5_IJlSB_lEEESI_SJ_NS4_8TiledMMAINS4_8MMA_AtomIJNS4_20SM100_MMA_F16BF16_SSISI_SI_fLi128ELi256ELNS4_4UMMA5MajorE0ELSO_0ELNSN_7ScaleInE0ELSP_0EEEEEENS4_6LayoutISC_NS5_IJNSA_ILi0EEEST_ST_EEEEENS5_IJNS4_10UnderscoreESW_SW_EEEEENS4_13SM90_TMA_LOADENS4_14ComposedLayoutINS4_7SwizzleILi3ELi4ELi3EEENS4_18smem_ptr_flag_bitsILi16EEENSS_INS5_IJNSA_ILi8EEESG_EEENS5_IJSG_SB_EEEEEEEvNS4_8identityESZ_S19_vS1A_EENS_8epilogue10collective18CollectiveEpilogueINS1C_23Sm100TmaWarpSpecializedILi4ELi2ELi64ELb1ELb0EEEJSH_NS5_IJNSS_ISE_SB_EENSS_ISG_SB_EEEEESI_SJ_SI_SJ_NS1C_6fusion15FusionCallbacksIS1G_NS1K_13LinCombEltActINS1C_6thread4ReLuESI_fSI_fLNS_15FloatRoundStyleE2EEESH_S1J_JEEENS4_5SM1004TMEM4LOAD26SM100_TMEM_LOAD_32dp32b64xESZ_S19_NS4_39AutoVectorizingCopyWithAssumedAlignmentILi128EEENS4_14SM90_TMA_STOREES19_S1X_S1X_EEEvvEEEEvNT_6ParamsE:
[----:B------:R-:W1:Y:S01]  /*0000*/  LDC R1, c[0x0][0x37c] ;  /* 0x0000df00ff017b82 */ /* 0x000e620000000800 */
[----:B------:R-:W2:Y:S01]  /*0010*/  S2R R174, SR_TID.X ;  /* 0x0000000000ae7919 */ /* 0x000ea20000002100 */
[----:B------:R-:W3:Y:S01]  /*0020*/  LDCU.64 UR6, c[0x0][0x890] ;  /* 0x00011200ff0677ac */ /* 0x000ee20008000a00 */
[----:B------:R-:W-:Y:S02]  /*0030*/  PRMT R159, RZ, 0x7610, R159 ;  /* 0x00007610ff9f7816 */ /* 0x000fe4000000009f */
[----:B------:R-:W-:Y:S01]  /*0040*/  ELECT P5, URZ, PT ;  /* 0x0000000000ff782f */ /* 0x000fe200038a0000 */
[----:B------:R-:W4:Y:S01]  /*0050*/  LDCU.64 UR44, c[0x0][0x358] ;  /* 0x00006b00ff2c77ac */ /* 0x000f220008000a00 */
[----:B---3--:R-:W-:-:S04]  /*0060*/  UISETP.NE.U32.AND UP2, UPT, UR6, URZ, UPT ;  /* 0x000000ff0600728c */ /* 0x008fc8000bf45070 */
[----:B------:R-:W-:Y:S01]  /*0070*/  UISETP.NE.AND.EX UP2, UPT, UR7, URZ, UPT, UP2 ;  /* 0x000000ff0700728c */ /* 0x000fe2000bf45320 */
[----:B--2---:R-:W-:-:S05]  /*0080*/  SHF.R.U32.HI R166, RZ, 0x5, R174 ;  /* 0x00000005ffa67819 */ /* 0x004fca00000116ae */
[----:B------:R-:W2:Y:S02]  /*0090*/  SHFL.IDX PT, R0, R166, RZ, 0x1f ;  /* 0x00001fffa6007589 */ /* 0x000ea400000e0000 */
[----:B--2---:R-:W-:Y:S01]  /*00a0*/  R2UR UR8, R0 ;  /* 0x00000000000872ca */ /* 0x004fe200000e0000 */
[----:B-1--4-:R-:W-:Y:S05]  /*00b0*/  BRA.U UP2, `(.L_x_0) ;  /* 0x00000001022c7547 */ /* 0x012fea000b800000 */
[----:B------:R-:W1:Y:S02]  /*00c0*/  LDCU.64 UR4, c[0x0][0x888] ;  /* 0x00011100ff0477ac */ /* 0x000e640008000a00 */
[----:B-1----:R-:W-:-:S04]  /*00d0*/  UISETP.NE.U32.AND UP0, UPT, UR4, URZ, UPT ;  /* 0x000000ff0400728c */ /* 0x002fc8000bf05070 */
[----:B------:R-:W-:-:S09]  /*00e0*/  UISETP.NE.AND.EX UP0, UPT, UR5, URZ, UPT, UP0 ;  /* 0x000000ff0500728c */ /* 0x000fd2000bf05300 */
[----:B------:R-:W-:Y:S05]  /*00f0*/  BRA.U !UP0, `(.L_x_1) ;  /* 0x0000000108107547 */ /* 0x000fea000b800000 */
[----:B------:R-:W1:Y:S02]  /*0100*/  LDC.64 R2, c[0x0][0x888] ;  /* 0x00022200ff027b82 */ /* 0x000e640000000a00 */
[----:B-1----:R1:W5:Y:S01]  /*0110*/  LDG.E R81, desc[UR44][R2.64] ;  /* 0x0000002c02517981 */ /* 0x002362000c1e1900 */
[----:B------:R-:W-:Y:S01]  /*0120*/  HFMA2 R159, -RZ, RZ, 0, 5.9604644775390625e-08 ;  /* 0x00000001ff9f7431 */ /* 0x000fe200000001ff */
[----:B------:R-:W-:Y:S05]  /*0130*/  BRA `(.L_x_0) ;  /* 0x00000000000c7947 */ /* 0x000fea0003800000 */
.L_x_1:
[----:B------:R-:W1:Y:S01]  /*0140*/  LDCU UR4, c[0x0][0x880] ;  /* 0x00011000ff0477ac */ /* 0x000e620008000800 */
[----:B------:R-:W-:Y:S01]  /*0150*/  HFMA2 R159, -RZ, RZ, 0, 5.9604644775390625e-08 ;  /* 0x00000001ff9f7431 */ /* 0x000fe200000001ff */
[----:B-1----:R-:W-:-:S07]  /*0160*/  MOV R81, UR4 ;  /* 0x0000000400517c02 */ /* 0x002fce0008000f00 */
.L_x_0:
[----:B------:R-:W2:Y:S02]  /*0170*/  LDCU.64 UR4, c[0x0][0x8b0] ;  /* 0x00011600ff0477ac */ /* 0x000ea40008000a00 */
[----:B--2---:R-:W-:-:S04]  /*0180*/  UISETP.NE.U32.AND UP0, UPT, UR4, URZ, UPT ;  /* 0x000000ff0400728c */ /* 0x004fc8000bf05070 */
[----:B------:R-:W-:-:S09]  /*0190*/  UISETP.NE.AND.EX UP0, UPT, UR5, URZ, UPT, UP0 ;  /* 0x000000ff0500728c */ /* 0x000fd2000bf05300 */
[----:B------:R-:W-:Y:S05]  /*01a0*/  BRA.U UP0, `(.L_x_2) ;  /* 0x0000000100247547 */ /* 0x000fea000b800000 */
[----:B------:R-:W2:Y:S02]  /*01b0*/  LDCU.64 UR4, c[0x0][0x8a8] ;  /* 0x00011500ff0477ac */ /* 0x000ea40008000a00 */
[----:B--2---:R-:W-:-:S04]  /*01c0*/  UISETP.NE.U32.AND UP0, UPT, UR4, URZ, UPT ;  /* 0x000000ff0400728c */ /* 0x004fc8000bf05070 */
[----:B------:R-:W-:-:S09]  /*01d0*/  UISETP.NE.AND.EX UP0, UPT, UR5, URZ, UPT, UP0 ;  /* 0x000000ff0500728c */ /* 0x000fd2000bf05300 */
[----:B------:R-:W-:Y:S05]  /*01e0*/  BRA.U !UP0, `(.L_x_3) ;  /* 0x00000001080c7547 */ /* 0x000fea000b800000 */
[----:B------:R-:W2:Y:S02]  /*01f0*/  LDC.64 R78, c[0x0][0x8a8] ;  /* 0x00022a00ff4e7b82 */ /* 0x000ea40000000a00 */
[----:B--2---:R2:W5:Y:S01]  /*0200*/  LDG.E R78, desc[UR44][R78.64] ;  /* 0x0000002c4e4e7981 */ /* 0x004562000c1e1900 */
[----:B------:R-:W-:Y:S05]  /*0210*/  BRA `(.L_x_2) ;  /* 0x0000000000087947 */ /* 0x000fea0003800000 */
.L_x_3:
[----:B------:R-:W2:Y:S02]  /*0220*/  LDCU UR4, c[0x0][0x8a0] ;  /* 0x00011400ff0477ac */ /* 0x000ea40008000800 */
[----:B--2---:R-:W-:Y:S02]  /*0230*/  MOV R78, UR4 ;  /* 0x00000004004e7c02 */ /* 0x004fe40008000f00 */
.L_x_2:
[----:B------:R-:W-:Y:S01]  /*0240*/  IMAD.U32 R0, RZ, RZ, UR8 ;  /* 0x00000008ff007e24 */ /* 0x000fe2000f8e00ff */
[----:B------:R-:W-:Y:S04]  /*0250*/  BSSY.RECONVERGENT B0, `(.L_x_4) ;  /* 0x000000c000007945 */ /* 0x000fe80003800200 */
[C---:B------:R-:W-:Y:S02]  /*0260*/  ISETP.NE.OR P1, PT, R0.reuse, 0x1, !P5 ;  /* 0x000000010000780c */ /* 0x040fe40006f25670 */
[----:B------:R-:W-:-:S11]  /*0270*/  ISETP.NE.OR P0, PT, R0, 0x3, !P5 ;  /* 0x000000030000780c */ /* 0x000fd60006f05670 */
[----:B------:R-:W-:Y:S05]  /*0280*/  @P1 BRA `(.L_x_5) ;  /* 0x0000000000201947 */ /* 0x000fea0003800000 */
[----:B------:R-:W3:Y:S02]  /*0290*/  LDCU.64 UR4, c[0x0][0x348] ;  /* 0x00006900ff0477ac */ /* 0x000ee40008000a00 */
[----:B---3--:R-:W-:Y:S02]  /*02a0*/  UIADD3 UR10, UP1, UPT, UR4, 0x80, URZ ;  /* 0x00000080040a7890 */ /* 0x008fe4000ff3e0ff */
[----:B------:R-:W-:Y:S02]  /*02b0*/  UIADD3 UR4, UP0, UPT, UR4, 0x180, URZ ;  /* 0x0000018004047890 */ /* 0x000fe4000ff1e0ff */
[----:B------:R-:W-:Y:S02]  /*02c0*/  UIADD3.X UR11, UPT, UPT, URZ, UR5, URZ, UP1, !UPT ;  /* 0x00000005ff0b7290 */ /* 0x000fe40008ffe4ff */
[----:B------:R-:W-:-:S07]  /*02d0*/  UIADD3.X UR5, UPT, UPT, URZ, UR5, URZ, UP0, !UPT ;  /* 0x00000005ff057290 */ /* 0x000fce00087fe4ff */
[----:B------:R3:W-:Y:S02]  /*02e0*/  UTMACCTL.PF [UR10] ;  /* 0x000000000a0079b9 */ /* 0x0007e40008040000 */
[----:B------:R3:W-:Y:S02]  /*02f0*/  UTMACCTL.PF [UR4] ;  /* 0x00000000040079b9 */ /* 0x0007e40008040000 */
[----:B---3--:R-:W-:Y:S01]  /*0300*/  NOP ;  /* 0x0000000000007918 */ /* 0x008fe20000000000 */
.L_x_5:
[----:B------:R-:W-:Y:S05]  /*0310*/  BSYNC.RECONVERGENT B0 ;  /* 0x0000000000007941 */ /* 0x000fea0003800200 */
.L_x_4:
[----:B------:R-:W-:Y:S04]  /*0320*/  BSSY.RECONVERGENT B0, `(.L_x_6) ;  /* 0x000000a000007945 */ /* 0x000fe80003800200 */
        /* <DEDUP_REMOVED lines=9> */
.L_x_7:
[----:B------:R-:W-:Y:S05]  /*03c0*/  BSYNC.RECONVERGENT B0 ;  /* 0x0000000000007941 */ /* 0x000fea0003800200 */
.L_x_6:
[----:B------:R-:W3:Y:S01]  /*03d0*/  LDCU.64 UR4, c[0x0][0x888] ;  /* 0x00011100ff0477ac */ /* 0x000ee20008000a00 */
[----:B------:R-:W-:Y:S02]  /*03e0*/  UISETP.EQ.U32.AND UP0, UPT, UR6, URZ, UPT ;  /* 0x000000ff0600728c */ /* 0x000fe4000bf02070 */
[----:B------:R-:W-:Y:S02]  /*03f0*/  UPLOP3.LUT UP3, UPT, UPT, UPT, UPT, 0x40, 0x4 ;  /* 0x000000000004789c */ /* 0x000fe40003f6e870 */
[----:B---3--:R-:W-:-:S04]  /*0400*/  UISETP.NE.U32.AND UP1, UPT, UR4, URZ, UPT ;  /* 0x000000ff0400728c */ /* 0x008fc8000bf25070 */
[----:B------:R-:W-:-:S04]  /*0410*/  UISETP.NE.AND.EX UP1, UPT, UR5, URZ, UPT, UP1 ;  /* 0x000000ff0500728c */ /* 0x000fc8000bf25310 */
[----:B------:R-:W-:-:S04]  /*0420*/  UISETP.EQ.OR.EX UP4, UPT, UR7, URZ, !UP1, UP0 ;  /* 0x000000ff0700728c */ /* 0x000fc8000cf82700 */
[----:B------:R-:W-:-:S05]  /*0430*/  UP2UR UR48, UPR, URZ, 0x10 ;  /* 0x00000010ff307883 */ /* 0x000fca0008000000 */
[----:B------:R-:W-:Y:S07]  /*0440*/  BRA.U !UP4, `(.L_x_8) ;  /* 0x000000010c147547 */ /* 0x000fee000b800000 */
[----:B------:R-:W-:Y:S01]  /*0450*/  PLOP3.LUT P1, PT, PT, PT, UP2, 0x80, 0x8 ;  /* 0x000000000008781c */ /* 0x000fe20003f2f028 */
[----:B------:R-:W-:-:S12]  /*0460*/  UPLOP3.LUT UP3, UPT, UPT, UPT, UP1, 0x40, 0x4 ;  /* 0x000000000004789c */ /* 0x000fd80003f6e810 */
[----:B-----5:R-:W-:-:S13]  /*0470*/  @!P1 FSETP.EQ.AND P0, PT, R81, RZ, PT ;  /* 0x000000ff5100920b */ /* 0x020fda0003f02000 */
[----:B------:R-:W-:Y:S01]  /*0480*/  @!P1 VOTEU.ANY UP0, P0 ;  /* 0x0000000000ff9886 */ /* 0x000fe20000000100 */
[----:B------:R-:W-:-:S11]  /*0490*/  @!UP2 UPLOP3.LUT UP3, UPT, UPT, UPT, UP0, 0x80, 0x8 ;  /* 0x000000000008a89c */ /* 0x000fd60003f6f000 */
.L_x_8:
[----:B-1----:R-:W1:Y:S01]  /*04a0*/  SHFL.IDX PT, R2, R166, RZ, 0x1f ;  /* 0x00001fffa6027589 */ /* 0x002e6200000e0000 */
[----:B------:R-:W-:-:S04]  /*04b0*/  UISETP.NE.AND UP0, UPT, UR8, 0x2, UPT ;  /* 0x000000020800788c */ /* 0x000fc8000bf05270 */
[----:B------:R-:W-:Y:S01]  /*04c0*/  USEL UR6, URZ, 0x1, UP0 ;  /* 0x00000001ff067887 */ /* 0x000fe20008000000 */
[----:B-1----:R-:W-:-:S13]  /*04d0*/  ISETP.NE.AND P0, PT, R2, RZ, PT ;  /* 0x000000ff0200720c */ /* 0x002fda0003f05270 */
[----:B------:R-:W-:Y:S05]  /*04e0*/  @P0 BRA `(.L_x_9) ;  /* 0x0000000000400947 */ /* 0x000fea0003800000 */
[----:B------:R-:W1:Y:S01]  /*04f0*/  S2UR UR5, SR_CgaCtaId ;  /* 0x00000000000579c3 */ /* 0x000e620000008800 */
[----:B------:R-:W-:Y:S01]  /*0500*/  UMOV UR7, 0x400 ;  /* 0x0000040000077882 */ /* 0x000fe20000000000 */
[----:B------:R-:W-:Y:S01]  /*0510*/  UMOV UR4, 0x1 ;  /* 0x0000000100047882 */ /* 0x000fe20000000000 */
[----:B------:R-:W-:Y:S01]  /*0520*/  ELECT P0, URZ, PT ;  /* 0x0000000000ff782f */ /* 0x000fe20003800000 */
[----:B------:R-:W-:-:S04]  /*0530*/  UIADD3 UR10, UPT, UPT, -UR4, 0x100000, URZ ;  /* 0x00100000040a7890 */ /* 0x000fc8000fffe1ff */
[----:B------:R-:W-:Y:S02]  /*0540*/  USHF.L.U32 UR11, UR10, 0xb, URZ ;  /* 0x0000000b0a0b7899 */ /* 0x000fe400080006ff */
[----:B------:R-:W-:Y:S02]  /*0550*/  USHF.L.U32 UR10, UR10, 0x1, URZ ;  /* 0x000000010a0a7899 */ /* 0x000fe400080006ff */
[----:B-1----:R-:W-:Y:S01]  /*0560*/  ULEA UR5, UR5, UR7, 0x18 ;  /* 0x0000000705057291 */ /* 0x002fe2000f8ec0ff */
[----:B------:R-:W1:Y:S11]  /*0570*/  FENCE.VIEW.ASYNC.S ;  /* 0x00000000000073c6 */ /* 0x000e760000000000 */
[----:B-1----:R1:W3:Y:S01]  /*0580*/  SYNCS.EXCH.64 URZ, [UR5], UR10 ;  /* 0x0000000a05ff75b2 */ /* 0x0022e20008000100 */
[----:B------:R1:W4:Y:S01]  /*0590*/  SYNCS.EXCH.64 URZ, [UR5+0x18], UR10 ;  /* 0x0000180a05ff75b2 */ /* 0x0003220008000100 */
[----:B------:R1:W1:Y:S01]  /*05a0*/  SYNCS.EXCH.64 URZ, [UR5+0x8], UR10 ;  /* 0x0000080a05ff75b2 */ /* 0x0002620008000100 */
[----:B------:R1:W1:Y:S01]  /*05b0*/  SYNCS.EXCH.64 URZ, [UR5+0x20], UR10 ;  /* 0x0000200a05ff75b2 */ /* 0x0002620008000100 */
[----:B------:R1:W1:Y:S01]  /*05c0*/  SYNCS.EXCH.64 URZ, [UR5+0x10], UR10 ;  /* 0x0000100a05ff75b2 */ /* 0x0002620008000100 */
[----:B------:R1:W1:Y:S01]  /*05d0*/  SYNCS.EXCH.64 URZ, [UR5+0x28], UR10 ;  /* 0x0000280a05ff75b2 */ /* 0x0002620008000100 */
[----:B------:R-:W-:Y:S01]  /*05e0*/  NOP ;  /* 0x0000000000007918 */ /* 0x000fe20000000000 */
.L_x_9:
[----:B------:R-:W2:Y:S01]  /*05f0*/  SHFL.IDX PT, R2, R166, RZ, 0x1f ;  /* 0x00001fffa6027589 */ /* 0x000ea200000e0000 */
[----:B------:R-:W-:Y:S01]  /*0600*/  NOP ;  /* 0x0000000000007918 */ /* 0x000fe20000000000 */
[----:B--2---:R-:W-:-:S13]  /*0610*/  ISETP.NE.AND P0, PT, R2, 0x1, PT ;  /* 0x000000010200780c */ /* 0x004fda0003f05270 */
[----:B------:R-:W-:Y:S05]  /*0620*/  @P0 BRA `(.L_x_10) ;  /* 0x0000000000580947 */ /* 0x000fea0003800000 */
[----:B------:R-:W2:Y:S01]  /*0630*/  S2UR UR7, SR_CgaCtaId ;  /* 0x00000000000779c3 */ /* 0x000ea20000008800 */
[----:B------:R-:W-:Y:S01]  /*0640*/  UMOV UR9, 0x400 ;  /* 0x0000040000097882 */ /* 0x000fe20000000000 */
[----:B-1----:R-:W-:Y:S01]  /*0650*/  UMOV UR5, 0x20 ;  /* 0x0000002000057882 */ /* 0x002fe20000000000 */
[----:B------:R-:W-:Y:S01]  /*0660*/  UMOV UR4, 0x80 ;  /* 0x0000008000047882 */ /* 0x000fe20000000000 */
[----:B------:R-:W-:-:S04]  /*0670*/  UIADD3 UR10, UPT, UPT, -UR5, 0x100000, URZ ;  /* 0x00100000050a7890 */ /* 0x000fc8000fffe1ff */
[----:B------:R-:W-:Y:S02]  /*0680*/  USHF.L.U32 UR11, UR10, 0xb, URZ ;  /* 0x0000000b0a0b7899 */ /* 0x000fe400080006ff */
[----:B------:R-:W-:Y:S02]  /*0690*/  USHF.L.U32 UR10, UR10, 0x1, URZ ;  /* 0x000000010a0a7899 */ /* 0x000fe400080006ff */
[----:B------:R-:W-:-:S04]  /*06a0*/  UIADD3 UR4, UPT, UPT, -UR4, 0x100000, URZ ;  /* 0x0010000004047890 */ /* 0x000fc8000fffe1ff */
[----:B------:R-:W-:Y:S02]  /*06b0*/  USHF.L.U32 UR5, UR4, 0xb, URZ ;  /* 0x0000000b04057899 */ /* 0x000fe400080006ff */
[----:B------:R-:W-:Y:S01]  /*06c0*/  USHF.L.U32 UR4, UR4, 0x1, URZ ;  /* 0x0000000104047899 */ /* 0x000fe200080006ff */
[----:B------:R-:W-:Y:S01]  /*06d0*/  ELECT P0, URZ, PT ;  /* 0x0000000000ff782f */ /* 0x000fe20003800000 */
[----:B--2---:R-:W-:Y:S01]  /*06e0*/  ULEA UR7, UR7, UR9, 0x18 ;  /* 0x0000000907077291 */ /* 0x004fe2000f8ec0ff */
[----:B------:R-:W1:Y:S11]  /*06f0*/  FENCE.VIEW.ASYNC.S ;  /* 0x00000000000073c6 */ /* 0x000e760000000000 */
[----:B-1----:R2:W1:Y:S01]  /*0700*/  SYNCS.EXCH.64 URZ, [UR7+0x30], UR10 ;  /* 0x0000300a07ff75b2 */ /* 0x0024620008000100 */
[----:B------:R2:W1:Y:S01]  /*0710*/  SYNCS.EXCH.64 URZ, [UR7+0x50], UR4 ;  /* 0x0000500407ff75b2 */ /* 0x0004620008000100 */
[----:B------:R2:W1:Y:S01]  /*0720*/  SYNCS.EXCH.64 URZ, [UR7+0x38], UR10 ;  /* 0x0000380a07ff75b2 */ /* 0x0004620008000100 */
[----:B------:R2:W1:Y:S01]  /*0730*/  SYNCS.EXCH.64 URZ, [UR7+0x58], UR4 ;  /* 0x0000580407ff75b2 */ /* 0x0004620008000100 */
[----:B------:R2:W1:Y:S01]  /*0740*/  SYNCS.EXCH.64 URZ, [UR7+0x40], UR10 ;  /* 0x0000400a07ff75b2 */ /* 0x0004620008000100 */
[----:B------:R2:W1:Y:S01]  /*0750*/  SYNCS.EXCH.64 URZ, [UR7+0x60], UR4 ;  /* 0x0000600407ff75b2 */ /* 0x0004620008000100 */
[----:B------:R2:W1:Y:S01]  /*0760*/  SYNCS.EXCH.64 URZ, [UR7+0x48], UR10 ;  /* 0x0000480a07ff75b2 */ /* 0x0004620008000100 */
[----:B------:R2:W1:Y:S02]  /*0770*/  SYNCS.EXCH.64 URZ, [UR7+0x68], UR4 ;  /* 0x0000680407ff75b2 */ /* 0x0004640008000100 */
[----:B--2---:R-:W-:Y:S01]  /*0780*/  NOP ;  /* 0x0000000000007918 */ /* 0x004fe20000000000 */
.L_x_10:
[----:B------:R-:W2:Y:S01]  /*0790*/  SHFL.IDX PT, R2, R166, RZ, 0x1f ;  /* 0x00001fffa6027589 */ /* 0x000ea200000e0000 */
[----:B------:R-:W-:Y:S01]  /*07a0*/  NOP ;  /* 0x0000000000007918 */ /* 0x000fe20000000000 */
[----:B--2---:R-:W-:-:S13]  /*07b0*/  ISETP.NE.AND P0, PT, R2, 0x3, PT ;  /* 0x000000030200780c */ /* 0x004fda0003f05270 */
[----:B------:R-:W-:Y:S05]  /*07c0*/  @P0 BRA `(.L_x_11) ;  /* 0x0000000000300947 */ /* 0x000fea0003800000 */
[----:B-1----:R-:W1:Y:S01]  /*07d0*/  S2UR UR5, SR_CgaCtaId ;  /* 0x00000000000579c3 */ /* 0x002e620000008800 */
        /* <DEDUP_REMOVED lines=8> */
[----:B-1----:R2:W1:Y:S01]  /*0860*/  SYNCS.EXCH.64 URZ, [UR5+0x70], UR10 ;  /* 0x0000700a05ff75b2 */ /* 0x0024620008000100 */
[----:B------:R2:W1:Y:S02]  /*0870*/  SYNCS.EXCH.64 URZ, [UR5+0x78], UR10 ;  /* 0x0000780a05ff75b2 */ /* 0x0004640008000100 */
[----:B--2---:R-:W-:Y:S01]  /*0880*/  NOP ;  /* 0x0000000000007918 */ /* 0x004fe20000000000 */
.L_x_11:
[----:B------:R-:W2:Y:S01]  /*0890*/  SHFL.IDX PT, R2, R166, RZ, 0x1f ;  /* 0x00001fffa6027589 */ /* 0x000ea200000e0000 */
[----:B------:R-:W-:Y:S01]  /*08a0*/  NOP ;  /* 0x0000000000007918 */ /* 0x000fe20000000000 */
[----:B--2---:R-:W-:-:S13]  /*08b0*/  ISETP.NE.AND P0, PT, R2, 0x4, PT ;  /* 0x000000040200780c */ /* 0x004fda0003f05270 */
[----:B------:R-:W-:Y:S05]  /*08c0*/  @P0 BRA `(.L_x_12) ;  /* 0x00000000004c0947 */ /* 0x000fea0003800000 */
[----:B-1----:R-:W1:Y:S01]  /*08d0*/  S2UR UR5, SR_CgaCtaId ;  /* 0x00000000000579c3 */ /* 0x002e620000008800 */
[----:B------:R-:W-:Y:S01]  /*08e0*/  UMOV UR9, 0xe0 ;  /* 0x000000e000097882 */ /* 0x000fe20000000000 */
[----:B------:R-:W-:Y:S01]  /*08f0*/  UMOV UR7, 0x400 ;  /* 0x0000040000077882 */ /* 0x000fe20000000000 */
[----:B------:R-:W-:Y:S01]  /*0900*/  USEL UR9, UR9, 0x100, UP3 ;  /* 0x0000010009097887 */ /* 0x000fe20009800000 */
[----:B------:R-:W-:Y:S01]  /*0910*/  UMOV UR4, 0x1 ;  /* 0x0000000100047882 */ /* 0x000fe20000000000 */
[----:B------:R-:W-:Y:S01]  /*0920*/  ELECT P0, URZ, PT ;  /* 0x0000000000ff782f */ /* 0x000fe20003800000 */
[----:B------:R-:W-:-:S04]  /*0930*/  UIADD3 UR10, UPT, UPT, -UR4, 0x100000, URZ ;  /* 0x00100000040a7890 */ /* 0x000fc8000fffe1ff */
[----:B------:R-:W-:Y:S02]  /*0940*/  USHF.L.U32 UR11, UR10, 0xb, URZ ;  /* 0x0000000b0a0b7899 */ /* 0x000fe400080006ff */
[----:B------:R-:W-:Y:S02]  /*0950*/  USHF.L.U32 UR10, UR10, 0x1, URZ ;  /* 0x000000010a0a7899 */ /* 0x000fe400080006ff */
[----:B------:R-:W-:-:S04]  /*0960*/  UIADD3 UR12, UPT, UPT, -UR9, 0x100000, URZ ;  /* 0x00100000090c7890 */ /* 0x000fc8000fffe1ff */
[----:B------:R-:W-:Y:S02]  /*0970*/  USHF.L.U32 UR13, UR12, 0xb, URZ ;  /* 0x0000000b0c0d7899 */ /* 0x000fe400080006ff */
[----:B------:R-:W-:Y:S02]  /*0980*/  USHF.L.U32 UR12, UR12, 0x1, URZ ;  /* 0x000000010c0c7899 */ /* 0x000fe400080006ff */
[----:B-1----:R-:W-:Y:S01]  /*0990*/  ULEA UR5, UR5, UR7, 0x18 ;  /* 0x0000000705057291 */ /* 0x002fe2000f8ec0ff */
[----:B------:R-:W1:Y:S11]  /*09a0*/  FENCE.VIEW.ASYNC.S ;  /* 0x00000000000073c6 */ /* 0x000e760000000000 */
[----:B-1----:R2:W1:Y:S01]  /*09b0*/  SYNCS.EXCH.64 URZ, [UR5+0x80], UR10 ;  /* 0x0000800a05ff75b2 */ /* 0x0024620008000100 */
[----:B------:R2:W1:Y:S01]  /*09c0*/  SYNCS.EXCH.64 URZ, [UR5+0x90], UR12 ;  /* 0x0000900c05ff75b2 */ /* 0x0004620008000100 */
[----:B------:R2:W1:Y:S01]  /*09d0*/  SYNCS.EXCH.64 URZ, [UR5+0x88], UR10 ;  /* 0x0000880a05ff75b2 */ /* 0x0004620008000100 */
[----:B------:R2:W1:Y:S02]  /*09e0*/  SYNCS.EXCH.64 URZ, [UR5+0x98], UR12 ;  /* 0x0000980c05ff75b2 */ /* 0x0004640008000100 */
[----:B--2---:R-:W-:Y:S01]  /*09f0*/  NOP ;  /* 0x0000000000007918 */ /* 0x004fe20000000000 */
.L_x_12:
        /* <DEDUP_REMOVED lines=20> */
[----:B------:R2:W1:Y:S02]  /*0b40*/  SYNCS.EXCH.64 URZ, [UR7+0xb8], UR4 ;  /* 0x0000b80407ff75b2 */ /* 0x0004640008000100 */
[----:B--2---:R-:W-:Y:S01]  /*0b50*/  NOP ;  /* 0x0000000000007918 */ /* 0x004fe20000000000 */
.L_x_13:
        /* <DEDUP_REMOVED lines=18> */
.L_x_14:
[----:B-1----:R-:W1:Y:S01]  /*0c80*/  S2UR UR5, SR_CTAID.X ;  /* 0x00000000000579c3 */ /* 0x002e620000002500 */
[----:B------:R-:W-:-:S05]  /*0c90*/  CS2R.32 R160, SR_CgaSize ;  /* 0x0000000000a07805 */ /* 0x000fca0000008a00 */
[----:B------:R-:W-:-:S05]  /*0ca0*/  IMAD R160, R160, -0xa0, RZ ;  /* 0xffffff60a0a07824 */ /* 0x000fca00078e02ff */
[----:B------:R-:W-:-:S14]  /*0cb0*/  R2UR UR9, R160 ;  /* 0x00000000a00972ca */ /* 0x000fdc00000e0000 */
[----:B------:R-:W2:Y:S01]  /*0cc0*/  LDCU UR9, c[0x0][UR9+0x2b0] ;  /* 0x00005600090977ac */ /* 0x000ea20008000800 */
[----:B------:R-:W-:Y:S01]  /*0cd0*/  NOP ;  /* 0x0000000000007918 */ /* 0x000fe20000000000 */
[----:B------:R-:W-:-:S05]  /*0ce0*/  CS2R.32 R160, SR_CgaSize ;  /* 0x0000000000a07805 */ /* 0x000fca0000008a00 */
[----:B------:R-:W-:-:S05]  /*0cf0*/  IMAD R160, R160, -0xa0, RZ ;  /* 0xffffff60a0a07824 */ /* 0x000fca00078e02ff */
[----:B------:R-:W-:-:S14]  /*0d00*/  R2UR UR7, R160 ;  /* 0x00000000a00772ca */ /* 0x000fdc00000e0000 */
[----:B------:R-:W3:Y:S01]  /*0d10*/  LDCU UR7, c[0x0][UR7+0x2b4] ;  /* 0x00005680070777ac */ /* 0x000ee20008000800 */
[----:B------:R-:W4:Y:S08]  /*0d20*/  S2UR UR4, SR_CTAID.Y ;  /* 0x00000000000479c3 */ /* 0x000f300000002600 */
[----:B------:R-:W3:Y:S01]  /*0d30*/  LDC R9, c[0x0][0xb24] ;  /* 0x0002c900ff097b82 */ /* 0x000ee20000000800 */
[----:B-1----:R-:W-:-:S02]  /*0d40*/  I2FP.F32.U32 R4, UR5 ;  /* 0x0000000500047c45 */ /* 0x002fc40008201000 */
[----:B------:R-:W-:-:S05]  /*0d50*/  CS2R.32 R5, SR_CgaSize ;  /* 0x0000000000057805 */ /* 0x000fca0000008a00 */
[----:B------:R-:W-:-:S06]  /*0d60*/  IMAD R5, R5, -0xa0, RZ ;  /* 0xffffff6005057824 */ /* 0x000fcc00078e02ff */
[----:B------:R-:W1:Y:S01]  /*0d70*/  LDC R5, c[0x0][R5+0x2a0] ;  /* 0x0000a80005057b82 */ /* 0x000e620000000800 */
[----:B------:R-:W-:Y:S01]  /*0d80*/  MOV R21, UR5 ;  /* 0x0000000500157c02 */ /* 0x000fe20008000f00 */
[----:B--2---:R-:W-:Y:S01]  /*0d90*/  FMUL R4, R4, UR9 ;  /* 0x0000000904047c20 */ /* 0x004fe20008400000 */
[----:B----4-:R-:W-:Y:S02]  /*0da0*/  I2FP.F32.U32 R2, UR4 ;  /* 0x0000000400027c45 */ /* 0x010fe40008201000 */
[----:B------:R-:W-:-:S05]  /*0db0*/  CS2R.32 R3, SR_CgaSize ;  /* 0x0000000000037805 */ /* 0x000fca0000008a00 */
[----:B------:R-:W-:-:S06]  /*0dc0*/  IMAD R3, R3, -0xa0, RZ ;  /* 0xffffff6003037824 */ /* 0x000fcc00078e02ff */
[----:B------:R-:W2:Y:S01]  /*0dd0*/  LDC R3, c[0x0][R3+0x2a4] ;  /* 0x0000a90003037b82 */ /* 0x000ea20000000800 */
[----:B------:R-:W4:Y:S01]  /*0de0*/  F2I.U32.TRUNC.NTZ R160, R4 ;  /* 0x0000000400a07305 */ /* 0x000f22000020f000 */
[----:B------:R-:W-:Y:S01]  /*0df0*/  MOV R20, UR4 ;  /* 0x0000000400147c02 */ /* 0x000fe20008000f00 */
[----:B---3--:R-:W-:-:S05]  /*0e00*/  FMUL R2, R2, UR7 ;  /* 0x0000000702027c20 */ /* 0x008fca0008400000 */
[----:B------:R-:W-:Y:S01]  /*0e10*/  BAR.SYNC.DEFER_BLOCKING 0x0 ;  /* 0x0000000000007b1d */ /* 0x000fe20000010000 */
[----:B------:R-:W-:-:S05]  /*0e20*/  ISETP.GE.AND P0, PT, R9, 0x1, PT ;  /* 0x000000010900780c */ /* 0x000fca0003f06270 */
[----:B------:R-:W3:Y:S02]  /*0e30*/  F2I.U32.TRUNC.NTZ R158, R2 ;  /* 0x00000002009e7305 */ /* 0x000ee4000020f000 */
[----:B------:R-:W2:Y:S01]  /*0e40*/  S2UR UR36, SR_CTAID.Z ;  /* 0x00000000002479c3 */ /* 0x000ea20000002700 */
[----:B----4-:R-:W-:-:S05]  /*0e50*/  IADD3 R160, PT, PT, -R160, RZ, RZ ;  /* 0x000000ffa0a07210 */ /* 0x010fca0007ffe1ff */
[----:B-1----:R-:W-:Y:S01]  /*0e60*/  IMAD R160, R5, R160, UR5 ;  /* 0x0000000505a07e24 */ /* 0x002fe2000f8e02a0 */
[----:B---3--:R-:W-:-:S05]  /*0e70*/  IADD3 R158, PT, PT, -R158, RZ, RZ ;  /* 0x000000ff9e9e7210 */ /* 0x008fca0007ffe1ff */
[----:B--2---:R-:W-:Y:S01]  /*0e80*/  IMAD R158, R3, R158, UR4 ;  /* 0x00000004039e7e24 */ /* 0x004fe2000f8e029e */
[----:B------:R-:W-:Y:S06]  /*0e90*/  @!P0 BRA `(.L_x_15) ;  /* 0x0000000000b88947 */ /* 0x000fec0003800000 */
[----:B------:R-:W1:Y:S01]  /*0ea0*/  LDC.64 R4, c[0x0][0xb18] ;  /* 0x0002c600ff047b82 */ /* 0x000e620000000a00 */
[----:B------:R-:W-:-:S07]  /*0eb0*/  ISETP.NE.AND P0, PT, R9, 0x1, PT ;  /* 0x000000010900780c */ /* 0x000fce0003f05270 */
[----:B------:R-:W2:Y:S08]  /*0ec0*/  LDC R10, c[0x0][0xb0c] ;  /* 0x0002c300ff0a7b82 */ /* 0x000eb00000000800 */
[----:B------:R-:W3:Y:S08]  /*0ed0*/  LDC R11, c[0x0][0x370] ;  /* 0x0000dc00ff0b7b82 */ /* 0x000ef00000000800 */
[----:B------:R-:W4:Y:S01]  /*0ee0*/  LDC R12, c[0x0][0x374] ;  /* 0x0000dd00ff0c7b82 */ /* 0x000f220000000800 */
[----:B-1----:R-:W-:-:S07]  /*0ef0*/  ISETP.NE.AND P1, PT, R4, 0x1, PT ;  /* 0x000000010400780c */ /* 0x002fce0003f25270 */
[----:B------:R-:W3:Y:S01]  /*0f00*/  LDC.64 R6, c[0x0][0xb10] ;  /* 0x0002c400ff067b82 */ /* 0x000ee20000000a00 */
[----:B--2---:R-:W-:-:S07]  /*0f10*/  ISETP.NE.AND P2, PT, R10, 0x1, PT ;  /* 0x000000010a00780c */ /* 0x004fce0003f45270 */
[----:B------:R-:W1:Y:S08]  /*0f20*/  LDC R8, c[0x0][0xb20] ;  /* 0x0002c800ff087b82 */ /* 0x000e700000000800 */
[----:B------:R-:W2:Y:S01]  /*0f30*/  LDC.64 R2, c[0x0][0xb28] ;  /* 0x0002ca00ff027b82 */ /* 0x000ea20000000a00 */
[----:B----4-:R-:W-:-:S04]  /*0f40*/  IMAD.HI.U32 R13, R12, R5, RZ ;  /* 0x000000050c0d7227 */ /* 0x010fc800078e00ff */
[----:B------:R-:W-:-:S04]  /*0f50*/  IMAD.HI.U32 R5, R20, R5, RZ ;  /* 0x0000000514057227 */ /* 0x000fc800078e00ff */
[----:B---3--:R-:W-:-:S04]  /*0f60*/  IMAD.HI.U32 R14, R11, R6, RZ ;  /* 0x000000060b0e7227 */ /* 0x008fc800078e00ff */
[C---:B------:R-:W-:Y:S01]  /*0f70*/  IMAD.HI.U32 R16, R21.reuse, R6, RZ ;  /* 0x0000000615107227 */ /* 0x040fe200078e00ff */
[-C--:B------:R-:W-:Y:S02]  /*0f80*/  @P2 SHF.R.U32.HI R11, RZ, R7.reuse, R14 ;  /* 0x00000007ff0b2219 */ /* 0x080fe4000001160e */
[-C--:B-1----:R-:W-:Y:S02]  /*0f90*/  @P1 SHF.R.U32.HI R12, RZ, R8.reuse, R13 ;  /* 0x00000008ff0c1219 */ /* 0x082fe4000001160d */
[----:B------:R-:W-:Y:S02]  /*0fa0*/  SHF.R.U32.HI R5, RZ, R8, R5 ;  /* 0x00000008ff057219 */ /* 0x000fe40000011605 */
[----:B------:R-:W-:Y:S02]  /*0fb0*/  SHF.R.U32.HI R16, RZ, R7, R16 ;  /* 0x00000007ff107219 */ /* 0x000fe40000011610 */
[----:B------:R-:W-:Y:S01]  /*0fc0*/  SEL R5, R20, R5, !P1 ;  /* 0x0000000514057207 */ /* 0x000fe20004800000 */
[----:B--2---:R-:W-:Y:S01]  /*0fd0*/  IMAD.HI.U32 R14, R12, R2, RZ ;  /* 0x000000020c0e7227 */ /* 0x004fe200078e00ff */
[----:B------:R-:W-:-:S02]  /*0fe0*/  SEL R7, R21, R16, !P2 ;  /* 0x0000001015077207 */ /* 0x000fc40005000000 */
[----:B------:R-:W-:Y:S01]  /*0ff0*/  IADD3 R13, PT, PT, -R5, RZ, RZ ;  /* 0x000000ff050d7210 */ /* 0x000fe20007ffe1ff */
[----:B------:R-:W-:Y:S01]  /*1000*/  IMAD.HI.U32 R6, R11, R2, RZ ;  /* 0x000000020b067227 */ /* 0x000fe200078e00ff */
[----:B------:R-:W-:-:S03]  /*1010*/  @P0 SHF.R.U32.HI R12, RZ, R3, R14 ;  /* 0x00000003ff0c0219 */ /* 0x000fc6000001160e */
[----:B------:R-:W-:Y:S01]  /*1020*/  IMAD R13, R4, R13, R20 ;  /* 0x0000000d040d7224 */ /* 0x000fe200078e0214 */
[----:B------:R-:W-:Y:S01]  /*1030*/  @P0 SHF.R.U32.HI R11, RZ, R3, R6 ;  /* 0x00000003ff0b0219 */ /* 0x000fe20000011606 */
[----:B------:R-:W-:-:S04]  /*1040*/  IMAD R12, R12, R9, RZ ;  /* 0x000000090c0c7224 */ /* 0x000fc800078e02ff */
[----:B------:R-:W-:Y:S01]  /*1050*/  IMAD R6, R11, R9, RZ ;  /* 0x000000090b067224 */ /* 0x000fe200078e02ff */
[----:B------:R-:W-:-:S04]  /*1060*/  ISETP.GE.AND P1, PT, R5, R12, PT ;  /* 0x0000000c0500720c */ /* 0x000fc80003f26270 */
[----:B------:R-:W-:Y:S01]  /*1070*/  ISETP.GE.OR P1, PT, R7, R6, P1 ;  /* 0x000000060700720c */ /* 0x000fe20000f26670 */
[----:B------:R-:W-:-:S05]  /*1080*/  IMAD.HI.U32 R6, R5, R2, RZ ;  /* 0x0000000205067227 */ /* 0x000fca00078e00ff */
[----:B------:R-:W-:-:S04]  /*1090*/  SHF.R.U32.HI R6, RZ, R3, R6 ;  /* 0x00000003ff067219 */ /* 0x000fc80000011606 */
[----:B------:R-:W-:-:S03]  /*10a0*/  SEL R6, R5, R6, !P0 ;  /* 0x0000000605067207 */ /* 0x000fc60004000000 */
[----:B------:R-:W-:Y:S01]  /*10b0*/  @!P1 IMAD.HI.U32 R8, R7, R2, RZ ;  /* 0x0000000207089227 */ /* 0x000fe200078e00ff */
[----:B------:R-:W-:-:S04]  /*10c0*/  IADD3 R2, PT, PT, -R6, RZ, RZ ;  /* 0x000000ff06027210 */ /* 0x000fc80007ffe1ff */
[----:B------:R-:W-:Y:S01]  /*10d0*/  @!P1 SHF.R.U32.HI R8, RZ, R3, R8 ;  /* 0x00000003ff089219 */ /* 0x000fe20000011608 */
[----:B------:R-:W-:-:S03]  /*10e0*/  IMAD R2, R9, R2, R5 ;  /* 0x0000000209027224 */ /* 0x000fc600078e0205 */
[----:B------:R-:W-:-:S05]  /*10f0*/  @!P1 SEL R3, R7, R8, !P0 ;  /* 0x0000000807039207 */ /* 0x000fca0004000000 */
[--C-:B------:R-:W-:Y:S02]  /*1100*/  @!P1 IMAD.IADD R6, R6, 0x1, -R3.reuse ;  /* 0x0000000106069824 */ /* 0x100fe400078e0a03 */
[----:B------:R-:W-:Y:S01]  /*1110*/  @!P1 IMAD R3, R2, R11, R3 ;  /* 0x0000000b02039224 */ /* 0x000fe200078e0203 */
[----:B------:R-:W-:Y:S01]  /*1120*/  IADD3 R2, PT, PT, -R7, RZ, RZ ;  /* 0x000000ff07027210 */ /* 0x000fe20007ffe1ff */
[----:B------:R-:W-:Y:S02]  /*1130*/  @!P1 IMAD R5, R6, R9, R7 ;  /* 0x0000000906059224 */ /* 0x000fe400078e0207 */
[----:B------:R-:W-:Y:S02]  /*1140*/  @!P1 IMAD.MOV.U32 R7, RZ, RZ, R3 ;  /* 0x000000ffff079224 */ /* 0x000fe400078e0003 */
[----:B------:R-:W-:Y:S02]  /*1150*/  IMAD R2, R10, R2, R21 ;  /* 0x000000020a027224 */ /* 0x000fe400078e0215 */
[----:B------:R-:W-:-:S02]  /*1160*/  IMAD R20, R5, R4, R13 ;  /* 0x0000000405147224 */ /* 0x000fc400078e020d */
[----:B------:R-:W-:Y:S02]  /*1170*/  IMAD R21, R7, R10, R2 ;  /* 0x0000000a07157224 */ /* 0x000fe400078e0202 */
.L_x_15:
[----:B------:R-:W1:Y:S01]  /*1180*/  LDCU UR4, c[0x0][0xb30] ;  /* 0x00016600ff0477ac */ /* 0x000e620008000800 */
[----:B------:R-:W2:Y:S08]  /*1190*/  S2UR UR37, SR_CgaCtaId ;  /* 0x00000000002579c3 */ /* 0x000eb00000008800 */
[----:B------:R-:W3:Y:S01]  /*11a0*/  LDC R72, c[0x0][0xb24] ;  /* 0x0002c900ff487b82 */ /* 0x000ee20000000800 */
[----:B-1----:R-:W-:-:S09]  /*11b0*/  UISETP.NE.AND UP0, UPT, UR4, 0x1, UPT ;  /* 0x000000010400788c */ /* 0x002fd2000bf05270 */
[----:B--2---:R-:W-:Y:S05]  /*11c0*/  BRA.U UP0, `(.L_x_16) ;  /* 0x0000000100407547 */ /* 0x004fea000b800000 */
[----:B------:R-:W1:Y:S08]  /*11d0*/  LDC.64 R4, c[0x0][0xb10] ;  /* 0x0002c400ff047b82 */ /* 0x000e700000000a00 */
[----:B------:R-:W2:Y:S08]  /*11e0*/  LDC.64 R2, c[0x0][0xb18] ;  /* 0x0002c600ff027b82 */ /* 0x000eb00000000a00 */
[----:B------:R-:W4:Y:S08]  /*11f0*/  LDC R6, c[0x0][0xb20] ;  /* 0x0002c800ff067b82 */ /* 0x000f300000000800 */
[----:B------:R-:W3:Y:S01]  /*1200*/  LDC R8, c[0x0][0xb0c] ;  /* 0x0002c300ff087b82 */ /* 0x000ee20000000800 */
[----:B-1----:R-:W-:-:S05]  /*1210*/  IMAD.HI.U32 R4, R21, R4, RZ ;  /* 0x0000000415047227 */ /* 0x002fca00078e00ff */
[----:B------:R-:W-:Y:S01]  /*1220*/  SHF.R.U32.HI R4, RZ, R5, R4 ;  /* 0x00000005ff047219 */ /* 0x000fe20000011604 */
[----:B--2---:R-:W-:Y:S01]  /*1230*/  IMAD.HI.U32 R3, R20, R3, RZ ;  /* 0x0000000314037227 */ /* 0x004fe200078e00ff */
[----:B------:R-:W-:-:S04]  /*1240*/  ISETP.NE.AND P0, PT, R2, 0x1, PT ;  /* 0x000000010200780c */ /* 0x000fc80003f05270 */
[----:B----4-:R-:W-:-:S04]  /*1250*/  SHF.R.U32.HI R3, RZ, R6, R3 ;  /* 0x00000006ff037219 */ /* 0x010fc80000011603 */
[----:B------:R-:W-:Y:S02]  /*1260*/  SEL R3, R20, R3, !P0 ;  /* 0x0000000314037207 */ /* 0x000fe40004000000 */
[----:B---3--:R-:W-:-:S04]  /*1270*/  ISETP.NE.AND P1, PT, R8, 0x1, PT ;  /* 0x000000010800780c */ /* 0x008fc80003f25270 */
[----:B------:R-:W-:-:S05]  /*1280*/  SEL R4, R21, R4, !P1 ;  /* 0x0000000415047207 */ /* 0x000fca0004800000 */
[----:B------:R-:W-:Y:S02]  /*1290*/  IMAD.IADD R5, R3, 0x1, -R4 ;  /* 0x0000000103057824 */ /* 0x000fe400078e0a04 */
[----:B------:R-:W-:Y:S02]  /*12a0*/  IMAD.IADD R3, R4, 0x1, -R3 ;  /* 0x0000000104037824 */ /* 0x000fe400078e0a03 */
[----:B------:R-:W-:Y:S02]  /*12b0*/  IMAD R21, R5, R8, R21 ;  /* 0x0000000805157224 */ /* 0x000fe400078e0215 */
[----:B------:R-:W-:-:S07]  /*12c0*/  IMAD R20, R3, R2, R20 ;  /* 0x0000000203147224 */ /* 0x000fce00078e0214 */
.L_x_16:
[----:B------:R-:W-:Y:S01]  /*12d0*/  BAR.SYNC.DEFER_BLOCKING 0x0 ;  /* 0x0000000000007b1d */ /* 0x000fe20000010000 */
[----:B------:R-:W-:Y:S01]  /*12e0*/  UISETP.NE.AND UP0, UPT, UR8, 0x2, UPT ;  /* 0x000000020800788c */ /* 0x000fe2000bf05270 */
[----:B------:R-:W-:Y:S02]  /*12f0*/  ISETP.NE.OR P5, PT, R0, 0x2, !P5 ;  /* 0x000000020000780c */ /* 0x000fe40006fa5670 */
[----:B------:R-:W-:-:S06]  /*1300*/  LOP3.LUT R2, R174, 0x1f, RZ, 0xc0, !PT ;  /* 0x0000001fae027812 */ /* 0x000fcc00078ec0ff */
[----:B------:R-:W-:Y:S05]  /*1310*/  BRA.U UP0, `(.L_x_17) ;  /* 0x0000001100387547 */ /* 0x000fea000b800000 */
[----:B------:R-:W1:Y:S01]  /*1320*/  LDCU UR13, c[0x0][0x38c] ;  /* 0x00007180ff0d77ac */ /* 0x000e620008000800 */
[----:B------:R-:W2:Y:S01]  /*1330*/  LDC R9, c[0x0][0x370] ;  /* 0x0000dc00ff097b82 */ /* 0x000ea20000000800 */
[----:B------:R-:W-:Y:S01]  /*1340*/  HFMA2 R14, -RZ, RZ, 0, 0 ;  /* 0x00000000ff0e7431 */ /* 0x000fe200000001ff */
[----:B------:R-:W-:Y:S01]  /*1350*/  ISETP.EQ.OR P4, PT, R2, RZ, P5 ;  /* 0x000000ff0200720c */ /* 0x000fe20002f82670 */
[----:B------:R-:W-:Y:S01]  /*1360*/  IMAD.MOV.U32 R15, RZ, RZ, 0x1 ;  /* 0x00000001ff0f7424 */ /* 0x000fe200078e00ff */
[----:B------:R-:W-:Y:S01]  /*1370*/  MOV R10, RZ ;  /* 0x000000ff000a7202 */ /* 0x000fe20000000f00 */
[----:B------:R-:W-:Y:S01]  /*1380*/  IMAD.MOV.U32 R12, RZ, RZ, RZ ;  /* 0x000000ffff0c7224 */ /* 0x000fe200078e00ff */
[----:B------:R-:W4:Y:S01]  /*1390*/  LDCU.64 UR22, c[0x0][0x348] ;  /* 0x00006900ff1677ac */ /* 0x000f220008000a00 */
[----:B------:R-:W-:Y:S01]  /*13a0*/  IMAD.MOV.U32 R8, RZ, RZ, 0x1 ;  /* 0x00000001ff087424 */ /* 0x000fe200078e00ff */
[----:B------:R-:W2:Y:S01]  /*13b0*/  LDC R0, c[0x0][0x374] ;  /* 0x0000dd00ff007b82 */ /* 0x000ea20000000800 */
[----:B------:R-:W-:Y:S01]  /*13c0*/  UMOV UR6, URZ ;  /* 0x000000ff00067c82 */ /* 0x000fe20008000000 */
[----:B-1----:R-:W-:-:S04]  /*13d0*/  UIADD3 UR5, UPT, UPT, UR13, 0x3f, URZ ;  /* 0x0000003f0d057890 */ /* 0x002fc8000fffe0ff */
[----:B------:R-:W-:-:S04]  /*13e0*/  USHF.R.S32.HI UR4, URZ, 0x1f, UR5 ;  /* 0x0000001fff047899 */ /* 0x000fc80008011405 */
[----:B------:R-:W-:-:S04]  /*13f0*/  ULEA.HI UR4, UR4, UR5, URZ, 0x6 ;  /* 0x0000000504047291 */ /* 0x000fc8000f8f30ff */
[----:B------:R-:W-:Y:S02]  /*1400*/  USHF.R.S32.HI UR15, URZ, 0x6, UR4 ;  /* 0x00000006ff0f7899 */ /* 0x000fe40008011404 */
[----:B------:R-:W-:Y:S02]  /*1410*/  UIADD3 UR4, UPT, UPT, UR13, -0x1, URZ ;  /* 0xffffffff0d047890 */ /* 0x000fe4000fffe0ff */
[----:B------:R-:W-:Y:S02]  /*1420*/  UISETP.LT.U32.AND UP0, UPT, UR15, 0x3, UPT ;  /* 0x000000030f00788c */ /* 0x000fe4000bf01070 */
[----:B------:R-:W-:Y:S02]  /*1430*/  UISETP.GE.U32.AND UP1, UPT, UR4, -0x7f, UPT ;  /* 0xffffff810400788c */ /* 0x000fe4000bf26070 */
[----:B------:R-:W-:Y:S02]  /*1440*/  USEL UR14, UR15, 0x3, UP0 ;  /* 0x000000030f0e7887 */ /* 0x000fe40008000000 */
[----:B------:R-:W-:-:S02]  /*1450*/  UIADD3 UR13, UPT, UPT, UR13, 0x7e, URZ ;  /* 0x0000007e0d0d7890 */ /* 0x000fc4000fffe0ff */
[----:B------:R-:W-:Y:S02]  /*1460*/  UIADD3 UR5, UPT, UPT, UR14, -0x1, URZ ;  /* 0xffffffff0e057890 */ /* 0x000fe4000fffe0ff */
[----:B------:R-:W-:-:S03]  /*1470*/  UIADD3 UR7, UPT, UPT, UR15, -UR14, URZ ;  /* 0x8000000e0f077290 */ /* 0x000fc6000fffe0ff */
[----:B------:R-:W-:-:S04]  /*1480*/  @UP1 UIADD3 UR5, UPT, UPT, UR14, URZ, URZ ;  /* 0x000000ff0e051290 */ /* 0x000fc8000fffe0ff */
[----:B----4-:R-:W-:-:S12]  /*1490*/  UIADD3 UR5, UPT, UPT, UR5, 0x1, URZ ;  /* 0x0000000105057890 */ /* 0x010fd8000fffe0ff */
.L_x_35:
[----:B------:R-:W-:Y:S01]  /*14a0*/  UISETP.NE.AND UP0, UPT, UR37, URZ, UPT ;  /* 0x000000ff2500728c */ /* 0x000fe2000bf05270 */
[----:B------:R-:W1:Y:S08]  /*14b0*/  S2UR UR37, SR_CgaCtaId ;  /* 0x00000000002579c3 */ /* 0x000e700000008800 */
[----:B------:R-:W-:Y:S05]  /*14c0*/  BRA.U UP0, `(.L_x_18) ;  /* 0x0000000100347547 */ /* 0x000fea000b800000 */
[----:B------:R-:W4:Y:S01]  /*14d0*/  S2R R2, SR_CgaCtaId ;  /* 0x0000000000027919 */ /* 0x000f220000008800 */
[----:B------:R-:W-:-:S04]  /*14e0*/  MOV R3, 0x400 ;  /* 0x0000040000037802 */ /* 0x000fc80000000f00 */
[----:B----4-:R-:W-:Y:S02]  /*14f0*/  LEA R3, R2, R3, 0x18 ;  /* 0x0000000302037211 */ /* 0x010fe400078ec0ff */
[----:B------:R-:W-:-:S03]  /*1500*/  SHF.L.U32 R2, R8, 0x1f, RZ ;  /* 0x0000001f08027819 */ /* 0x000fc600000006ff */
[----:B------:R-:W-:-:S04]  /*1510*/  IMAD R3, R10, 0x8, R3 ;  /* 0x000000080a037824 */ /* 0x000fc800078e0203 */
[----:B------:R-:W4:Y:S02]  /*1520*/  SYNCS.PHASECHK.TRANS64.TRYWAIT P0, [R3+URZ+0xd0], R2 ;  /* 0x0000d002030075a7 */ /* 0x000f2400080011ff */
[----:B----4-:R-:W-:Y:S05]  /*1530*/  @!P0 BRA `(.L_x_19) ;  /* 0x0000009400c08947 */ /* 0x010fea0003800000 */
.L_x_129:
[----:B------:R-:W-:Y:S01]  /*1540*/  VIADD R10, R10, 0x1 ;  /* 0x000000010a0a7836 */ /* 0x000fe20000000000 */
[----:B------:R4:W-:Y:S04]  /*1550*/  SYNCS.ARRIVE.TRANS64.A1T0 RZ, [R3+URZ+0xc0], RZ ;  /* 0x0000c0ff03ff79a7 */ /* 0x0009e800081000ff */
[----:B------:R-:W-:-:S04]  /*1560*/  ISETP.NE.AND P0, PT, R10, 0x2, PT ;  /* 0x000000020a00780c */ /* 0x000fc80003f05270 */
[----:B------:R-:W-:Y:S02]  /*1570*/  SEL R10, R10, RZ, P0 ;  /* 0x000000ff0a0a7207 */ /* 0x000fe40000000000 */
[----:B----4-:R-:W-:-:S04]  /*1580*/  SEL R3, RZ, 0x1, P0 ;  /* 0x00000001ff037807 */ /* 0x010fc80000000000 */
[----:B------:R-:W-:-:S07]  /*1590*/  LOP3.LUT R8, R8, R3, RZ, 0x3c, !PT ;  /* 0x0000000308087212 */ /* 0x000fce00078e3cff */
.L_x_18:
[----:B------:R-:W-:Y:S01]  /*15a0*/  UMOV UR4, 0x400 ;  /* 0x0000040000047882 */ /* 0x000fe20000000000 */
[----:B------:R-:W-:Y:S01]  /*15b0*/  SHF.L.U32 R2, R15, 0x1f, RZ ;  /* 0x0000001f0f027819 */ /* 0x000fe200000006ff */
[----:B-1----:R-:W-:Y:S01]  /*15c0*/  ULEA UR4, UR37, UR4, 0x18 ;  /* 0x0000000425047291 */ /* 0x002fe2000f8ec0ff */
[----:B------:R-:W-:Y:S01]  /*15d0*/  R2UR UR35, R21 ;  /* 0x00000000152372ca */ /* 0x000fe200000e0000 */
[----:B------:R-:W-:Y:S01]  /*15e0*/  UISETP.GE.U32.AND UP0, UPT, UR13, 0x7f, UPT ;  /* 0x0000007f0d00788c */ /* 0x000fe2000bf06070 */
[----:B------:R-:W-:Y:S01]  /*15f0*/  R2UR UR11, R20 ;  /* 0x00000000140b72ca */ /* 0x000fe200000e0000 */
[----:B------:R-:W-:Y:S01]  /*1600*/  ULEA UR8, UR6, UR4, 0x3 ;  /* 0x0000000406087291 */ /* 0x000fe2000f8e18ff */
[----:B------:R-:W-:-:S08]  /*1610*/  UMOV UR24, URZ ;  /* 0x000000ff00187c82 */ /* 0x000fd00008000000 */
[----:B------:R1:W4:Y:S01]  /*1620*/  SYNCS.PHASECHK.TRANS64.TRYWAIT P0, [UR8+0x18], R2 ;  /* 0x00001802ff0075a7 */ /* 0x0003220008001108 */
[----:B------:R-:W-:Y:S02]  /*1630*/  USHF.L.U32 UR35, UR35, 0x7, URZ ;  /* 0x0000000723237899 */ /* 0x000fe400080006ff */
[----:B------:R-:W-:Y:S01]  /*1640*/  USHF.L.U32 UR11, UR11, 0x8, URZ ;  /* 0x000000080b0b7899 */ /* 0x000fe200080006ff */
[----:B------:R-:W-:Y:S11]  /*1650*/  BRA.U !UP0, `(.L_x_20) ;  /* 0x0000000108a87547 */ /* 0x000ff6000b800000 */
[----:B------:R-:W-:Y:S01]  /*1660*/  UMOV UR16, URZ ;  /* 0x000000ff00107c82 */ /* 0x000fe20008000000 */
[----:B------:R-:W-:-:S05]  /*1670*/  UMOV UR17, UR6 ;  /* 0x0000000600117c82 */ /* 0x000fca0008000000 */
.L_x_25:
[----:B-1----:R-:W-:Y:S01]  /*1680*/  ULEA UR33, UR17, UR4, 0x3 ;  /* 0x0000000411217291 */ /* 0x002fe2000f8e18ff */
[----:B----4-:R-:W-:Y:S01]  /*1690*/  @!P5 MOV R3, 0xc000 ;  /* 0x0000c0000003d802 */ /* 0x010fe20000000f00 */
[----:B----4-:R-:W-:Y:S10]  /*16a0*/  @P0 BRA `(.L_x_21) ;  /* 0x00000000000c0947 */ /* 0x010ff40003800000 */
[----:B------:R-:W-:-:S04]  /*16b0*/  SHF.L.U32 R5, R15, 0x1f, RZ ;  /* 0x0000001f0f057819 */ /* 0x000fc800000006ff */
[----:B------:R-:W4:Y:S02]  /*16c0*/  SYNCS.PHASECHK.TRANS64.TRYWAIT P0, [UR33+0x18], R5 ;  /* 0x00001805ff0075a7 */ /* 0x000f240008001121 */
[----:B----4-:R-:W-:Y:S05]  /*16d0*/  @!P0 BRA `(.L_x_22) ;  /* 0x00000094006c8947 */ /* 0x010fea0003800000 */
.L_x_21:
[----:B------:R4:W-:Y:S01]  /*16e0*/  @!P5 SYNCS.ARRIVE.TRANS64 RZ, [UR33], R3 ;  /* 0x00000003ffffd9a7 */ /* 0x0009e20008000021 */
[----:B------:R-:W-:Y:S04]  /*16f0*/  BSSY.RECONVERGENT B0, `(.L_x_23) ;  /* 0x0000003000007945 */ /* 0x000fe80003800200 */
[----:B------:R-:W-:Y:S05]  /*1700*/  @P4 BRA `(.L_x_24) ;  /* 0x0000000000044947 */ /* 0x000fea0003800000 */
[----:B------:R-:W-:Y:S05]  /*1710*/  BPT.TRAP 0x1 ;  /* 0x000000040000795c */ /* 0x000fea0000300000 */
.L_x_24:
[----:B------:R-:W-:Y:S05]  /*1720*/  BSYNC.RECONVERGENT B0 ;  /* 0x0000000000007941 */ /* 0x000fea0003800200 */
.L_x_23:
[----:B------:R-:W-:Y:S02]  /*1730*/  UIADD3 UR6, UPT, UPT, UR17, 0x1, URZ ;  /* 0x0000000111067890 */ /* 0x000fe4000fffe0ff */
[----:B------:R-:W-:Y:S02]  /*1740*/  ULEA UR32, UR17, UR4, 0xe ;  /* 0x0000000411207291 */ /* 0x000fe4000f8e70ff */
[----:B------:R-:W-:Y:S02]  /*1750*/  UISETP.NE.AND UP0, UPT, UR6, 0x3, UPT ;  /* 0x000000030600788c */ /* 0x000fe4000bf05270 */
[----:B------:R-:W-:Y:S02]  /*1760*/  UIADD3 UR26, UP1, UPT, UR22, 0x80, URZ ;  /* 0x00000080161a7890 */ /* 0x000fe4000ff3e0ff */
[----:B------:R-:W-:Y:S02]  /*1770*/  USEL UR9, URZ, 0x1, UP0 ;  /* 0x00000001ff097887 */ /* 0x000fe40008000000 */
[----:B------:R-:W-:-:S02]  /*1780*/  USEL UR6, UR6, URZ, UP0 ;  /* 0x000000ff06067287 */ /* 0x000fc40008000000 */
[----:B------:R-:W-:Y:S02]  /*1790*/  UIADD3 UR20, UP0, UPT, UR22, 0x180, URZ ;  /* 0x0000018016147890 */ /* 0x000fe4000ff1e0ff */
[----:B------:R-:W-:Y:S01]  /*17a0*/  ULEA UR8, UR6, UR4, 0x3 ;  /* 0x0000000406087291 */ /* 0x000fe2000f8e18ff */
[----:B------:R-:W-:Y:S01]  /*17b0*/  LOP3.LUT R15, R15, UR9, RZ, 0x3c, !PT ;  /* 0x000000090f0f7c12 */ /* 0x000fe2000f8e3cff */
[----:B------:R-:W-:Y:S02]  /*17c0*/  USHF.L.U32 UR34, UR16, 0x6, URZ ;  /* 0x0000000610227899 */ /* 0x000fe400080006ff */
[----:B------:R-:W-:Y:S01]  /*17d0*/  UIADD3.X UR27, UPT, UPT, URZ, UR23, URZ, UP1, !UPT ;  /* 0x00000017ff1b7290 */ /* 0x000fe20008ffe4ff */
[----:B-1----:R-:W-:Y:S01]  /*17e0*/  SHF.L.U32 R2, R15, 0x1f, RZ ;  /* 0x0000001f0f027819 */ /* 0x002fe200000006ff */
[----:B------:R-:W-:Y:S02]  /*17f0*/  UIADD3 UR32, UPT, UPT, UR32, 0x10800, URZ ;  /* 0x0001080020207890 */ /* 0x000fe4000fffe0ff */
[----:B------:R-:W-:Y:S01]  /*1800*/  UIADD3.X UR21, UPT, UPT, URZ, UR23, URZ, UP0, !UPT ;  /* 0x00000017ff157290 */ /* 0x000fe200087fe4ff */
[----:B------:R1:W1:Y:S01]  /*1810*/  SYNCS.PHASECHK.TRANS64.TRYWAIT P0, [UR8+0x18], R2 ;  /* 0x00001802ff0075a7 */ /* 0x0002620008001108 */
[----:B------:R-:W-:Y:S01]  /*1820*/  ULEA UR8, UR17, UR4, 0xf ;  /* 0x0000000411087291 */ /* 0x000fe2000f8e78ff */
[----:B------:R-:W-:Y:S01]  /*1830*/  UMOV UR18, 0x0 ;  /* 0x0000000000127882 */ /* 0x000fe20000000000 */
[----:B------:R-:W-:-:S02]  /*1840*/  UMOV UR19, 0x10000000 ;  /* 0x1000000000137882 */ /* 0x000fc40000000000 */
[----:B------:R-:W-:Y:S01]  /*1850*/  UIADD3 UR8, UPT, UPT, UR8, 0x1c800, URZ ;  /* 0x0001c80008087890 */ /* 0x000fe2000fffe0ff */
[----:B------:R1:W-:Y:S01]  /*1860*/  UTMALDG.3D [UR32], [UR26], desc[UR18] ;  /* 0x000012201a0075b4 */ /* 0x0003e20008011000 */
[----:B------:R-:W-:Y:S01]  /*1870*/  UMOV UR12, UR36 ;  /* 0x00000024000c7c82 */ /* 0x000fe20008000000 */
[----:B------:R-:W-:Y:S01]  /*1880*/  UMOV UR9, UR33 ;  /* 0x0000002100097c82 */ /* 0x000fe20008000000 */
[----:B------:R-:W-:Y:S01]  /*1890*/  UMOV UR10, UR34 ;  /* 0x00000022000a7c82 */ /* 0x000fe20008000000 */
[----:B------:R-:W-:Y:S01]  /*18a0*/  UIADD3 UR16, UPT, UPT, UR16, 0x1, URZ ;  /* 0x0000000110107890 */ /* 0x000fe2000fffe0ff */
[----:B------:R-:W-:Y:S01]  /*18b0*/  UMOV UR24, UR5 ;  /* 0x0000000500187c82 */ /* 0x000fe20008000000 */
[----:B------:R-:W-:Y:S02]  /*18c0*/  UMOV UR17, UR6 ;  /* 0x0000000600117c82 */ /* 0x000fe40008000000 */
[----:B------:R1:W-:Y:S01]  /*18d0*/  UTMALDG.3D [UR8], [UR20], desc[UR18] ;  /* 0x00001208140075b4 */ /* 0x0003e20008011000 */
[----:B------:R-:W-:-:S09]  /*18e0*/  UISETP.NE.AND UP0, UPT, UR16, UR5, UPT ;  /* 0x000000051000728c */ /* 0x000fd2000bf05270 */
[----:B------:R-:W-:Y:S05]  /*18f0*/  BRA.U UP0, `(.L_x_25) ;  /* 0xfffffffd00607547 */ /* 0x000fea000b83ffff */
.L_x_20:
[----:B-1--4-:R-:W-:Y:S01]  /*1900*/  PLOP3.LUT P0, PT, PT, PT, UP3, 0x80, 0x8 ;  /* 0x000000000008781c */ /* 0x012fe20003f0f038 */
[----:B------:R-:W-:Y:S01]  /*1910*/  ULEA UR8, UR6, UR4, 0x3 ;  /* 0x0000000406087291 */ /* 0x000fe2000f8e18ff */
[----:B------:R-:W-:Y:S01]  /*1920*/  SHF.L.U32 R2, R15, 0x1f, RZ ;  /* 0x0000001f0f027819 */ /* 0x000fe200000006ff */
[----:B------:R-:W-:-:S10]  /*1930*/  UISETP.GT.AND UP0, UPT, UR15, UR14, UPT ;  /* 0x0000000e0f00728c */ /* 0x000fd4000bf04270 */
[----:B------:R-:W-:Y:S01]  /*1940*/  @!P0 SYNCS.ARRIVE.TRANS64.A1T0 RZ, [UR4+0x78], RZ ;  /* 0x000078ffffff89a7 */ /* 0x000fe20008100004 */
[----:B------:R1:W4:Y:S01]  /*1950*/  SYNCS.PHASECHK.TRANS64.TRYWAIT P0, [UR8+0x18], R2 ;  /* 0x00001802ff0075a7 */ /* 0x0003220008001108 */
[----:B------:R-:W-:Y:S05]  /*1960*/  BRA.U !UP0, `(.L_x_26) ;  /* 0x0000000108ac7547 */ /* 0x000fea000b800000 */
[----:B------:R-:W-:Y:S01]  /*1970*/  UIADD3 UR21, UPT, UPT, UR7, UR24, URZ ;  /* 0x0000001807157290 */ /* 0x000fe2000fffe0ff */
[----:B------:R-:W-:-:S11]  /*1980*/  UMOV UR25, UR6 ;  /* 0x0000000600197c82 */ /* 0x000fd60008000000 */
.L_x_31:
[----:B-1----:R-:W-:Y:S01]  /*1990*/  ULEA UR17, UR25, UR4, 0x3 ;  /* 0x0000000419117291 */ /* 0x002fe2000f8e18ff */
[----:B----4-:R-:W-:Y:S01]  /*19a0*/  @!P5 MOV R3, 0xc000 ;  /* 0x0000c0000003d802 */ /* 0x010fe20000000f00 */
[----:B----4-:R-:W-:Y:S10]  /*19b0*/  @P0 BRA `(.L_x_27) ;  /* 0x00000000000c0947 */ /* 0x010ff40003800000 */
[----:B------:R-:W-:-:S04]  /*19c0*/  SHF.L.U32 R5, R15, 0x1f, RZ ;  /* 0x0000001f0f057819 */ /* 0x000fc800000006ff */
[----:B------:R-:W4:Y:S02]  /*19d0*/  SYNCS.PHASECHK.TRANS64.TRYWAIT P0, [UR17+0x18], R5 ;  /* 0x00001805ff0075a7 */ /* 0x000f240008001111 */
[----:B----4-:R-:W-:Y:S05]  /*19e0*/  @!P0 BRA `(.L_x_28) ;  /* 0x0000009000c08947 */ /* 0x010fea0003800000 */
.L_x_27:
[----:B------:R4:W-:Y:S01]  /*19f0*/  @!P5 SYNCS.ARRIVE.TRANS64 RZ, [UR17], R3 ;  /* 0x00000003ffffd9a7 */ /* 0x0009e20008000011 */
[----:B------:R-:W-:Y:S04]  /*1a00*/  BSSY.RECONVERGENT B0, `(.L_x_29) ;  /* 0x0000003000007945 */ /* 0x000fe80003800200 */
[----:B------:R-:W-:Y:S05]  /*1a10*/  @P4 BRA `(.L_x_30) ;  /* 0x0000000000044947 */ /* 0x000fea0003800000 */
[----:B------:R-:W-:Y:S05]  /*1a20*/  BPT.TRAP 0x1 ;  /* 0x000000040000795c */ /* 0x000fea0000300000 */
.L_x_30:
[----:B------:R-:W-:Y:S05]  /*1a30*/  BSYNC.RECONVERGENT B0 ;  /* 0x0000000000007941 */ /* 0x000fea0003800200 */
.L_x_29:
        /* <DEDUP_REMOVED lines=10> */
[----:B------:R-:W-:Y:S01]  /*1ae0*/  UIADD3 UR16, UPT, UPT, UR16, 0x10800, URZ ;  /* 0x0001080010107890 */ /* 0x000fe2000fffe0ff */
[----:B-1----:R-:W-:Y:S01]  /*1af0*/  SHF.L.U32 R2, R15, 0x1f, RZ ;  /* 0x0000001f0f027819 */ /* 0x002fe200000006ff */
[----:B------:R-:W-:Y:S02]  /*1b00*/  UIADD3.X UR31, UPT, UPT, URZ, UR23, URZ, UP1, !UPT ;  /* 0x00000017ff1f7290 */ /* 0x000fe40008ffe4ff */
[----:B------:R-:W-:Y:S01]  /*1b10*/  UIADD3.X UR29, UPT, UPT, URZ, UR23, URZ, UP0, !UPT ;  /* 0x00000017ff1d7290 */ /* 0x000fe200087fe4ff */
[----:B------:R1:W1:Y:S01]  /*1b20*/  SYNCS.PHASECHK.TRANS64.TRYWAIT P0, [UR8+0x18], R2 ;  /* 0x00001802ff0075a7 */ /* 0x0002620008001108 */
[----:B------:R-:W-:Y:S01]  /*1b30*/  ULEA UR8, UR25, UR4, 0xf ;  /* 0x0000000419087291 */ /* 0x000fe2000f8e78ff */
[----:B------:R-:W-:Y:S01]  /*1b40*/  UMOV UR26, 0x0 ;  /* 0x00000000001a7882 */ /* 0x000fe20000000000 */
[----:B------:R-:W-:-:S02]  /*1b50*/  UMOV UR27, 0x10000000 ;  /* 0x10000000001b7882 */ /* 0x000fc40000000000 */
[----:B------:R-:W-:Y:S01]  /*1b60*/  UIADD3 UR8, UPT, UPT, UR8, 0x1c800, URZ ;  /* 0x0001c80008087890 */ /* 0x000fe2000fffe0ff */
[----:B------:R-:W-:Y:S01]  /*1b70*/  UMOV UR19, UR35 ;  /* 0x0000002300137c82 */ /* 0x000fe20008000000 */
[----:B------:R-:W-:Y:S01]  /*1b80*/  UMOV UR20, UR36 ;  /* 0x0000002400147c82 */ /* 0x000fe20008000000 */
[----:B------:R-:W-:Y:S01]  /*1b90*/  UMOV UR12, UR36 ;  /* 0x00000024000c7c82 */ /* 0x000fe20008000000 */
[----:B------:R-:W-:Y:S01]  /*1ba0*/  UMOV UR9, UR17 ;  /* 0x0000001100097c82 */ /* 0x000fe20008000000 */
[----:B------:R-:W-:Y:S01]  /*1bb0*/  UMOV UR10, UR18 ;  /* 0x00000012000a7c82 */ /* 0x000fe20008000000 */
[----:B------:R1:W-:Y:S01]  /*1bc0*/  UTMALDG.3D [UR16], [UR30], desc[UR26] ;  /* 0x00001a101e0075b4 */ /* 0x0003e20008011000 */
[----:B------:R-:W-:Y:S01]  /*1bd0*/  UIADD3 UR24, UPT, UPT, UR24, 0x1, URZ ;  /* 0x0000000118187890 */ /* 0x000fe2000fffe0ff */
[----:B------:R-:W-:-:S03]  /*1be0*/  UMOV UR25, UR6 ;  /* 0x0000000600197c82 */ /* 0x000fc60008000000 */
[----:B------:R-:W-:Y:S01]  /*1bf0*/  UISETP.NE.AND UP0, UPT, UR24, UR21, UPT ;  /* 0x000000151800728c */ /* 0x000fe2000bf05270 */
[----:B------:R1:W-:Y:S08]  /*1c00*/  UTMALDG.3D [UR8], [UR28], desc[UR26] ;  /* 0x00001a081c0075b4 */ /* 0x0003f00008011000 */
[----:B------:R-:W-:Y:S05]  /*1c10*/  BRA.U UP0, `(.L_x_31) ;  /* 0xfffffffd005c7547 */ /* 0x000fea000b83ffff */
.L_x_26:
[----:B-1----:R-:W-:Y:S01]  /*1c20*/  LEA R2, R14, UR4, 0x3 ;  /* 0x000000040e027c11 */ /* 0x002fe2000f8e18ff */
[----:B------:R-:W-:Y:S01]  /*1c30*/  NOP ;  /* 0x0000000000007918 */ /* 0x000fe20000000000 */
[----:B----4-:R-:W-:Y:S02]  /*1c40*/  SHF.L.U32 R3, R12, 0x1f, RZ ;  /* 0x0000001f0c037819 */ /* 0x010fe400000006ff */
[----:B------:R-:W-:Y:S02]  /*1c50*/  LEA R4, R14, UR4, 0x4 ;  /* 0x000000040e047c11 */ /* 0x000fe4000f8e20ff */
[----:B------:R-:W1:Y:S02]  /*1c60*/  SYNCS.PHASECHK.TRANS64.TRYWAIT P0, [R2+URZ+0x80], R3 ;  /* 0x00008003020075a7 */ /* 0x000e6400080011ff */
[----:B-1----:R-:W-:Y:S05]  /*1c70*/  @!P0 BRA `(.L_x_32) ;  /* 0x0000009000348947 */ /* 0x002fea0003800000 */
.L_x_132:
[----:B------:R-:W4:Y:S01]  /*1c80*/  LDS.128 R4, [R4+0xf0] ;  /* 0x0000f00004047984 */ /* 0x000f220000000c00 */
[----:B---3--:R-:W-:Y:S01]  /*1c90*/  ISETP.GE.AND P0, PT, R72, 0x1, PT ;  /* 0x000000014800780c */ /* 0x008fe20003f06270 */
[----:B-1----:R-:W-:Y:S01]  /*1ca0*/  VIADD R2, R2, 0x90 ;  /* 0x0000009002027836 */ /* 0x002fe20000000000 */
[----:B------:R-:W-:Y:S01]  /*1cb0*/  @!PT LDS RZ, [RZ] ;  /* 0x00000000fffff984 */ /* 0x000fe20000000800 */
[----:B------:R-:W-:Y:S01]  /*1cc0*/  @!PT LDS RZ, [RZ] ;  /* 0x00000000fffff984 */ /* 0x000fe20000000800 */
[----:B------:R-:W-:Y:S01]  /*1cd0*/  @!PT LDS RZ, [RZ] ;  /* 0x00000000fffff984 */ /* 0x000fe20000000800 */
[----:B------:R-:W-:Y:S01]  /*1ce0*/  @!PT LDS RZ, [RZ] ;  /* 0x00000000fffff984 */ /* 0x000fe20000000800 */
[----:B------:R1:W-:Y:S06]  /*1cf0*/  MEMBAR.ALL.CTA ;  /* 0x0000000000007992 */ /* 0x0003ec0000008000 */
[----:B-1----:R-:W1:Y:S01]  /*1d00*/  FENCE.VIEW.ASYNC.S ;  /* 0x00000000000073c6 */ /* 0x002e620000000000 */
[----:B------:R-:W-:-:S04]  /*1d10*/  PRMT R2, RZ, 0x654, R2 ;  /* 0x00000654ff027816 */ /* 0x000fc80000000002 */
[----:B-1----:R1:W-:Y:S01]  /*1d20*/  SYNCS.ARRIVE.TRANS64.RED.A1T0 RZ, [R2+URZ], RZ ;  /* 0x000000ff02ff79a7 */ /* 0x0023e200081004ff */
[----:B----4-:R-:W-:-:S13]  /*1d30*/  LOP3.LUT P2, RZ, R6, 0x1, RZ, 0xc0, !PT ;  /* 0x0000000106ff7812 */ /* 0x010fda000784c0ff */
[----:B------:R-:W-:Y:S01]  /*1d40*/  @P2 SHF.R.U32.HI R3, RZ, 0x10, R5 ;  /* 0x00000010ff032819 */ /* 0x000fe20000011605 */
[----:B------:R-:W-:Y:S01]  /*1d50*/  VOTEU.ANY UP0, P2 ;  /* 0x0000000000ff7886 */ /* 0x000fe20001000100 */
[----:B------:R-:W-:Y:S02]  /*1d60*/  @P2 MOV R13, R4 ;  /* 0x00000004000d2202 */ /* 0x000fe40000000f00 */
[----:B------:R-:W-:Y:S02]  /*1d70*/  @P2 R2UR.BROADCAST UR8, R3 ;  /* 0x00000000030822ca */ /* 0x000fe400008e0000 */
[----:B------:R-:W-:-:S11]  /*1d80*/  @P2 LOP3.LUT R11, R5, 0xffff, RZ, 0xc0, !PT ;  /* 0x0000ffff050b2812 */ /* 0x000fd600078ec0ff */
[----:B------:R-:W-:Y:S01]  /*1d90*/  @UP0 UMOV UR36, UR8 ;  /* 0x0000000800240c82 */ /* 0x000fe20008000000 */
[----:B-1----:R-:W-:Y:S05]  /*1da0*/  @!P0 BRA `(.L_x_33) ;  /* 0x0000000000b88947 */ /* 0x002fea0003800000 */
[----:B------:R-:W2:Y:S01]  /*1db0*/  LDC.64 R4, c[0x0][0xb18] ;  /* 0x0002c600ff047b82 */ /* 0x000ea20000000a00 */
[----:B------:R-:W-:-:S07]  /*1dc0*/  ISETP.NE.AND P3, PT, R72, 0x1, PT ;  /* 0x000000014800780c */ /* 0x000fce0003f65270 */
[----:B------:R-:W1:Y:S08]  /*1dd0*/  LDC.64 R6, c[0x0][0xb10] ;  /* 0x0002c400ff067b82 */ /* 0x000e700000000a00 */
[----:B------:R-:W3:Y:S08]  /*1de0*/  LDC R16, c[0x0][0xb20] ;  /* 0x0002c800ff107b82 */ /* 0x000ef00000000800 */
[----:B------:R-:W4:Y:S01]  /*1df0*/  LDC R18, c[0x0][0xb0c] ;  /* 0x0002c300ff127b82 */ /* 0x000f220000000800 */
[----:B--2---:R-:W-:Y:S01]  /*1e00*/  IMAD.HI.U32 R17, R0, R5, RZ ;  /* 0x0000000500117227 */ /* 0x004fe200078e00ff */
[----:B------:R-:W-:-:S03]  /*1e10*/  ISETP.NE.AND P0, PT, R4, 0x1, PT ;  /* 0x000000010400780c */ /* 0x000fc60003f05270 */
[----:B------:R-:W-:-:S03]  /*1e20*/  IMAD.HI.U32 R5, R11, R5, RZ ;  /* 0x000000050b057227 */ /* 0x000fc600078e00ff */
[----:B------:R-:W2:Y:S01]  /*1e30*/  LDC.64 R2, c[0x0][0xb28] ;  /* 0x0002ca00ff027b82 */ /* 0x000ea20000000a00 */
[----:B-1----:R-:W-:-:S04]  /*1e40*/  IMAD.HI.U32 R20, R9, R6, RZ ;  /* 0x0000000609147227 */ /* 0x002fc800078e00ff */
[----:B------:R-:W-:Y:S01]  /*1e50*/  IMAD.HI.U32 R22, R13, R6, RZ ;  /* 0x000000060d167227 */ /* 0x000fe200078e00ff */
[----:B------:R-:W-:Y:S02]  /*1e60*/  SHF.R.U32.HI R20, RZ, R7, R20 ;  /* 0x00000007ff147219 */ /* 0x000fe40000011614 */
[-C--:B---3--:R-:W-:Y:S02]  /*1e70*/  SHF.R.U32.HI R17, RZ, R16.reuse, R17 ;  /* 0x00000010ff117219 */ /* 0x088fe40000011611 */
[----:B------:R-:W-:Y:S02]  /*1e80*/  SHF.R.U32.HI R16, RZ, R16, R5 ;  /* 0x00000010ff107219 */ /* 0x000fe40000011605 */
[----:B------:R-:W-:Y:S02]  /*1e90*/  SEL R17, R0, R17, !P0 ;  /* 0x0000001100117207 */ /* 0x000fe40004000000 */
[----:B------:R-:W-:Y:S02]  /*1ea0*/  SHF.R.U32.HI R22, RZ, R7, R22 ;  /* 0x00000007ff167219 */ /* 0x000fe40000011616 */
[----:B----4-:R-:W-:-:S02]  /*1eb0*/  ISETP.NE.AND P1, PT, R18, 0x1, PT ;  /* 0x000000011200780c */ /* 0x010fc40003f25270 */
[----:B------:R-:W-:Y:S02]  /*1ec0*/  SEL R5, R11, R16, !P0 ;  /* 0x000000100b057207 */ /* 0x000fe40004000000 */
[----:B------:R-:W-:Y:S02]  /*1ed0*/  SEL R19, R9, R20, !P1 ;  /* 0x0000001409137207 */ /* 0x000fe40004800000 */
[----:B------:R-:W-:Y:S01]  /*1ee0*/  SEL R7, R13, R22, !P1 ;  /* 0x000000160d077207 */ /* 0x000fe20004800000 */
[----:B--2---:R-:W-:-:S04]  /*1ef0*/  IMAD.HI.U32 R20, R17, R2, RZ ;  /* 0x0000000211147227 */ /* 0x004fc800078e00ff */
[----:B------:R-:W-:Y:S01]  /*1f00*/  IMAD.HI.U32 R6, R19, R2, RZ ;  /* 0x0000000213067227 */ /* 0x000fe200078e00ff */
[----:B------:R-:W-:-:S04]  /*1f10*/  @P3 SHF.R.U32.HI R17, RZ, R3, R20 ;  /* 0x00000003ff113219 */ /* 0x000fc80000011614 */
        /* <DEDUP_REMOVED lines=8> */
[----:B------:R-:W-:-:S04]  /*1fa0*/  @!P0 IMAD.HI.U32 R16, R7, R2, RZ ;  /* 0x0000000207108227 */ /* 0x000fc800078e00ff */
[----:B------:R-:W-:Y:S01]  /*1fb0*/  IMAD.MOV R2, RZ, RZ, -R6 ;  /* 0x000000ffff027224 */ /* 0x000fe200078e0a06 */
[----:B------:R-:W-:-:S03]  /*1fc0*/  @!P0 SHF.R.U32.HI R16, RZ, R3, R16 ;  /* 0x00000003ff108219 */ /* 0x000fc60000011610 */
[----:B------:R-:W-:Y:S01]  /*1fd0*/  IMAD R2, R72, R2, R5 ;  /* 0x0000000248027224 */ /* 0x000fe200078e0205 */
[----:B------:R-:W-:Y:S02]  /*1fe0*/  @!P0 SEL R3, R7, R16, !P3 ;  /* 0x0000001007038207 */ /* 0x000fe40005800000 */
[----:B------:R-:W-:-:S03]  /*1ff0*/  IADD3 R16, PT, PT, -R5, RZ, RZ ;  /* 0x000000ff05107210 */ /* 0x000fc60007ffe1ff */
[--C-:B------:R-:W-:Y:S02]  /*2000*/  @!P0 IMAD.IADD R6, R6, 0x1, -R3.reuse ;  /* 0x0000000106068824 */ /* 0x100fe400078e0a03 */
[----:B------:R-:W-:Y:S01]  /*2010*/  @!P0 IMAD R3, R2, R19, R3 ;  /* 0x0000001302038224 */ /* 0x000fe200078e0203 */
[----:B------:R-:W-:Y:S01]  /*2020*/  IADD3 R2, PT, PT, -R7, RZ, RZ ;  /* 0x000000ff07027210 */ /* 0x000fe20007ffe1ff */
[----:B------:R-:W-:Y:S02]  /*2030*/  @!P0 IMAD R5, R72, R6, R7 ;  /* 0x0000000648058224 */ /* 0x000fe400078e0207 */
[----:B------:R-:W-:Y:S02]  /*2040*/  IMAD R11, R4, R16, R11 ;  /* 0x00000010040b7224 */ /* 0x000fe400078e020b */
[----:B------:R-:W-:Y:S02]  /*2050*/  @!P0 IMAD.MOV.U32 R7, RZ, RZ, R3 ;  /* 0x000000ffff078224 */ /* 0x000fe400078e0003 */
[----:B------:R-:W-:-:S02]  /*2060*/  IMAD R2, R18, R2, R13 ;  /* 0x0000000212027224 */ /* 0x000fc400078e020d */
[----:B------:R-:W-:Y:S02]  /*2070*/  IMAD R11, R5, R4, R11 ;  /* 0x00000004050b7224 */ /* 0x000fe400078e020b */
[----:B------:R-:W-:Y:S02]  /*2080*/  IMAD R13, R7, R18, R2 ;  /* 0x00000012070d7224 */ /* 0x000fe400078e0202 */
.L_x_33:
[----:B------:R-:W1:Y:S02]  /*2090*/  LDCU UR8, c[0x0][0xb30] ;  /* 0x00016600ff0877ac */ /* 0x000e640008000800 */
[----:B-1----:R-:W-:-:S09]  /*20a0*/  UISETP.NE.AND UP0, UPT, UR8, 0x1, UPT ;  /* 0x000000010800788c */ /* 0x002fd2000bf05270 */
[----:B------:R-:W-:Y:S05]  /*20b0*/  BRA.U UP0, `(.L_x_34) ;  /* 0x0000000100407547 */ /* 0x000fea000b800000 */
[----:B------:R-:W1:Y:S08]  /*20c0*/  LDC.64 R4, c[0x0][0xb10] ;  /* 0x0002c400ff047b82 */ /* 0x000e700000000a00 */
[----:B------:R-:W3:Y:S08]  /*20d0*/  LDC.64 R2, c[0x0][0xb18] ;  /* 0x0002c600ff027b82 */ /* 0x000ef00000000a00 */
[----:B------:R-:W4:Y:S08]  /*20e0*/  LDC R6, c[0x0][0xb20] ;  /* 0x0002c800ff067b82 */ /* 0x000f300000000800 */
[----:B------:R-:W2:Y:S01]  /*20f0*/  LDC R16, c[0x0][0xb0c] ;  /* 0x0002c300ff107b82 */ /* 0x000ea20000000800 */
[----:B-1----:R-:W-:-:S05]  /*2100*/  IMAD.HI.U32 R4, R13, R4, RZ ;  /* 0x000000040d047227 */ /* 0x002fca00078e00ff */
[----:B------:R-:W-:Y:S01]  /*2110*/  SHF.R.U32.HI R4, RZ, R5, R4 ;  /* 0x00000005ff047219 */ /* 0x000fe20000011604 */
[----:B---3--:R-:W-:Y:S01]  /*2120*/  IMAD.HI.U32 R3, R11, R3, RZ ;  /* 0x000000030b037227 */ /* 0x008fe200078e00ff */
[----:B------:R-:W-:-:S04]  /*2130*/  ISETP.NE.AND P0, PT, R2, 0x1, PT ;  /* 0x000000010200780c */ /* 0x000fc80003f05270 */
[----:B----4-:R-:W-:-:S04]  /*2140*/  SHF.R.U32.HI R6, RZ, R6, R3 ;  /* 0x00000006ff067219 */ /* 0x010fc80000011603 */
[----:B------:R-:W-:Y:S02]  /*2150*/  SEL R3, R11, R6, !P0 ;  /* 0x000000060b037207 */ /* 0x000fe40004000000 */
[----:B--2---:R-:W-:-:S04]  /*2160*/  ISETP.NE.AND P1, PT, R16, 0x1, PT ;  /* 0x000000011000780c */ /* 0x004fc80003f25270 */
[----:B------:R-:W-:-:S05]  /*2170*/  SEL R4, R13, R4, !P1 ;  /* 0x000000040d047207 */ /* 0x000fca0004800000 */
[----:B------:R-:W-:Y:S02]  /*2180*/  IMAD.IADD R5, R3, 0x1, -R4 ;  /* 0x0000000103057824 */ /* 0x000fe400078e0a04 */
[----:B------:R-:W-:Y:S02]  /*2190*/  IMAD.IADD R3, R4, 0x1, -R3 ;  /* 0x0000000104037824 */ /* 0x000fe400078e0a03 */
[----:B------:R-:W-:Y:S02]  /*21a0*/  IMAD R13, R5, R16, R13 ;  /* 0x00000010050d7224 */ /* 0x000fe400078e020d */
[----:B------:R-:W-:-:S07]  /*21b0*/  IMAD R11, R3, R2, R11 ;  /* 0x00000002030b7224 */ /* 0x000fce00078e020b */
.L_x_34:
[----:B------:R-:W-:Y:S01]  /*21c0*/  VIADD R14, R14, 0x1 ;  /* 0x000000010e0e7836 */ /* 0x000fe20000000000 */
[----:B------:R-:W-:Y:S01]  /*21d0*/  UPLOP3.LUT UP3, UPT, UPT, UPT, UPT, 0x80, 0x8 ;  /* 0x000000000008789c */ /* 0x000fe20003f6f070 */
[----:B------:R-:W-:Y:S02]  /*21e0*/  IMAD.IADD R21, R13, 0x1, R160 ;  /* 0x000000010d157824 */ /* 0x000fe400078e02a0 */
[----:B------:R-:W-:Y:S01]  /*21f0*/  IMAD.IADD R20, R11, 0x1, R158 ;  /* 0x000000010b147824 */ /* 0x000fe200078e029e */
[----:B------:R-:W-:-:S04]  /*2200*/  ISETP.NE.AND P0, PT, R14, 0x2, PT ;  /* 0x000000020e00780c */ /* 0x000fc80003f05270 */
[----:B------:R-:W-:Y:S02]  /*2210*/  SEL R3, RZ, 0x1, P0 ;  /* 0x00000001ff037807 */ /* 0x000fe40000000000 */
[----:B------:R-:W-:Y:S02]  /*2220*/  SEL R14, R14, RZ, P0 ;  /* 0x000000ff0e0e7207 */ /* 0x000fe40000000000 */
[----:B------:R-:W-:Y:S01]  /*2230*/  LOP3.LUT R12, R12, R3, RZ, 0x3c, !PT ;  /* 0x000000030c0c7212 */ /* 0x000fe200078e3cff */
[----:B------:R-:W-:Y:S06]  /*2240*/  @P2 BRA `(.L_x_35) ;  /* 0xfffffff000942947 */ /* 0x000fec000383ffff */
[----:B------:R-:W-:Y:S01]  /*2250*/  UIADD3 UR4, UPT, UPT, UR4, 0x18, URZ ;  /* 0x0000001804047890 */ /* 0x000fe2000fffe0ff */
[----:B------:R-:W-:-:S03]  /*2260*/  SHF.L.U32 R3, R15, 0x1f, RZ ;  /* 0x0000001f0f037819 */ /* 0x000fc600000006ff */
[----:B------:R-:W-:-:S09]  /*2270*/  ULEA UR5, UR6, UR4, 0x3 ;  /* 0x0000000406057291 */ /* 0x000fd2000f8e18ff */
[----:B------:R-:W1:Y:S02]  /*2280*/  SYNCS.PHASECHK.TRANS64.TRYWAIT P0, [UR5], R3 ;  /* 0x00000003ff0075a7 */ /* 0x000e640008001105 */
[----:B-1----:R-:W-:Y:S05]  /*2290*/  @!P0 BRA `(.L_x_36) ;  /* 0x0000008800c08947 */ /* 0x002fea0003800000 */
.L_x_134:
[----:B------:R-:W-:-:S04]  /*22a0*/  UIADD3 UR6, UPT, UPT, UR6, 0x1, URZ ;  /* 0x0000000106067890 */ /* 0x000fc8000fffe0ff */
[----:B------:R-:W-:-:S04]  /*22b0*/  UISETP.NE.AND UP0, UPT, UR6, 0x3, UPT ;  /* 0x000000030600788c */ /* 0x000fc8000bf05270 */
[----:B------:R-:W-:Y:S02]  /*22c0*/  USEL UR7, URZ, 0x1, UP0 ;  /* 0x00000001ff077887 */ /* 0x000fe40008000000 */
[----:B------:R-:W-:-:S04]  /*22d0*/  USEL UR6, UR6, URZ, UP0 ;  /* 0x000000ff06067287 */ /* 0x000fc80008000000 */
[----:B------:R-:W-:Y:S01]  /*22e0*/  ULEA UR5, UR6, UR4, 0x3 ;  /* 0x0000000406057291 */ /* 0x000fe2000f8e18ff */
[----:B------:R-:W-:-:S04]  /*22f0*/  LOP3.LUT R15, R15, UR7, RZ, 0x3c, !PT ;  /* 0x000000070f0f7c12 */ /* 0x000fc8000f8e3cff */
[----:B-1----:R-:W-:-:S04]  /*2300*/  SHF.L.U32 R3, R15, 0x1f, RZ ;  /* 0x0000001f0f037819 */ /* 0x002fc800000006ff */
[----:B------:R-:W1:Y:S02]  /*2310*/  SYNCS.PHASECHK.TRANS64.TRYWAIT P0, [UR5], R3 ;  /* 0x00000003ff0075a7 */ /* 0x000e640008001105 */
[----:B-1----:R-:W-:Y:S05]  /*2320*/  @!P0 BRA `(.L_x_37) ;  /* 0x0000008800b48947 */ /* 0x002fea0003800000 */
.L_x_136:
[----:B------:R-:W-:-:S04]  /*2330*/  UIADD3 UR6, UPT, UPT, UR6, 0x1, URZ ;  /* 0x0000000106067890 */ /* 0x000fc8000fffe0ff */
[----:B------:R-:W-:-:S04]  /*2340*/  UISETP.NE.AND UP0, UPT, UR6, 0x3, UPT ;  /* 0x000000030600788c */ /* 0x000fc8000bf05270 */
[----:B------:R-:W-:Y:S02]  /*2350*/  USEL UR5, URZ, 0x1, UP0 ;  /* 0x00000001ff057887 */ /* 0x000fe40008000000 */
[----:B------:R-:W-:-:S04]  /*2360*/  USEL UR6, UR6, URZ, UP0 ;  /* 0x000000ff06067287 */ /* 0x000fc80008000000 */
[----:B------:R-:W-:Y:S01]  /*2370*/  ULEA UR6, UR6, UR4, 0x3 ;  /* 0x0000000406067291 */ /* 0x000fe2000f8e18ff */
[----:B-1----:R-:W-:-:S04]  /*2380*/  LOP3.LUT R3, R15, UR5, RZ, 0x3c, !PT ;  /* 0x000000050f037c12 */ /* 0x002fc8000f8e3cff */
[----:B------:R-:W-:Y:S01]  /*2390*/  SHF.L.U32 R3, R3, 0x1f, RZ ;  /* 0x0000001f03037819 */ /* 0x000fe200000006ff */
[----:B--2---:R-:W-:-:S07]  /*23a0*/  IMAD.U32 R0, RZ, RZ, UR6 ;  /* 0x00000006ff007e24 */ /* 0x004fce000f8e00ff */
.L_x_38:
[----:B-1----:R1:W2:Y:S02]  /*23b0*/  SYNCS.PHASECHK.TRANS64.TRYWAIT P0, [R0+URZ], R3 ;  /* 0x00000003000075a7 */ /* 0x0022a400080011ff */
[----:B--2---:R-:W-:Y:S05]  /*23c0*/  @!P0 NANOSLEEP.SYNCS 0x989680 ;  /* 0x009896800000895d */ /* 0x004fea0003900000 */
[----:B------:R-:W2:Y:S02]  /*23d0*/  @!P0 SYNCS.PHASECHK.TRANS64 P0, [R0+URZ], R3 ;  /* 0x00000003000085a7 */ /* 0x000ea400080010ff */
[----:B--2---:R-:W-:Y:S05]  /*23e0*/  @P0 EXIT ;  /* 0x000000000000094d */ /* 0x004fea0003800000 */
[----:B------:R-:W-:Y:S05]  /*23f0*/  BRA `(.L_x_38) ;  /* 0xfffffffc00ec7947 */ /* 0x000fea000383ffff */
.L_x_17:
[----:B------:R-:W-:-:S04]  /*2400*/  UISETP.NE.AND UP0, UPT, UR37, URZ, UPT ;  /* 0x000000ff2500728c */ /* 0x000fc8000bf05270 */
[----:B------:R-:W-:-:S09]  /*2410*/  UISETP.NE.OR UP0, UPT, UR8, 0x1, UP0 ;  /* 0x000000010800788c */ /* 0x000fd20008705670 */
[----:B------:R-:W-:Y:S05]  /*2420*/  BRA.U UP0, `(.L_x_39) ;  /* 0x0000000500487547 */ /* 0x000fea000b800000 */
[----:B------:R-:W-:Y:S01]  /*2430*/  ISETP.NE.AND P2, PT, R2, RZ, PT ;  /* 0x000000ff0200720c */ /* 0x000fe20003f45270 */
[----:B------:R-:W-:Y:S01]  /*2440*/  IMAD.MOV.U32 R12, RZ, RZ, 0x1 ;  /* 0x00000001ff0c7424 */ /* 0x000fe200078e00ff */
[----:B------:R-:W-:Y:S02]  /*2450*/  CS2R R10, SRZ ;  /* 0x00000000000a7805 */ /* 0x000fe4000001ff00 */
[----:B------:R-:W-:Y:S01]  /*2460*/  CS2R R8, SRZ ;  /* 0x0000000000087805 */ /* 0x000fe2000001ff00 */
[----:B------:R-:W-:Y:S01]  /*2470*/  UMOV UR4, 0x400 ;  /* 0x0000040000047882 */ /* 0x000fe20000000000 */
[----:B------:R-:W-:Y:S01]  /*2480*/  UMOV UR6, URZ ;  /* 0x000000ff00067c82 */ /* 0x000fe20008000000 */
[----:B------:R-:W-:-:S12]  /*2490*/  ULEA UR37, UR37, UR4, 0x18 ;  /* 0x0000000425257291 */ /* 0x000fd8000f8ec0ff */
.L_x_43:
[----:B------:R-:W-:Y:S02]  /*24a0*/  LEA R0, R8, UR37, 0x3 ;  /* 0x0000002508007c11 */ /* 0x000fe4000f8e18ff */
[----:B------:R-:W-:-:S03]  /*24b0*/  SHF.L.U32 R5, R9, 0x1f, RZ ;  /* 0x0000001f09057819 */ /* 0x000fc600000006ff */
[----:B------:R-:W-:Y:S01]  /*24c0*/  VIADD R4, R0, 0xd0 ;  /* 0x000000d000047836 */ /* 0x000fe20000000000 */
[----:B------:R-:W1:Y:S02]  /*24d0*/  SYNCS.PHASECHK.TRANS64.TRYWAIT P0, [R0+URZ+0xc0], R5 ;  /* 0x0000c005000075a7 */ /* 0x000e6400080011ff */
[----:B-1----:R-:W-:Y:S05]  /*24e0*/  @!P0 BRA `(.L_x_40) ;  /* 0x00000088005c8947 */ /* 0x002fea0003800000 */
.L_x_137:
[----:B------:R-:W-:Y:S01]  /*24f0*/  ULEA UR5, UR6, UR37, 0x3 ;  /* 0x0000002506057291 */ /* 0x000fe2000f8e18ff */
[----:B------:R-:W-:Y:S02]  /*2500*/  PRMT R4, RZ, 0x654, R4 ;  /* 0x00000654ff047816 */ /* 0x000fe40000000004 */
[----:B-1----:R-:W-:Y:S01]  /*2510*/  SHF.L.U32 R5, R12, 0x1f, RZ ;  /* 0x0000001f0c057819 */ /* 0x002fe200000006ff */
[----:B------:R-:W-:Y:S01]  /*2520*/  UIADD3 UR4, UPT, UPT, UR5, 0x80, URZ ;  /* 0x0000008005047890 */ /* 0x000fe2000fffe0ff */
[----:B------:R1:W-:Y:S05]  /*2530*/  SYNCS.ARRIVE.TRANS64.RED.A1T0 RZ, [R4+URZ], RZ ;  /* 0x000000ff04ff79a7 */ /* 0x0003ea00081004ff */
[----:B------:R-:W-:Y:S01]  /*2540*/  IMAD.U32 R7, RZ, RZ, UR4 ;  /* 0x00000004ff077e24 */ /* 0x000fe2000f8e00ff */
[----:B------:R-:W2:Y:S04]  /*2550*/  SYNCS.PHASECHK.TRANS64.TRYWAIT P0, [UR5+0x90], R5 ;  /* 0x00009005ff0075a7 */ /* 0x000ea80008001105 */
[----:B------:R-:W-:Y:S01]  /*2560*/  PRMT R6, R2, 0x654, R7 ;  /* 0x0000065402067816 */ /* 0x000fe20000000007 */
[----:B-1----:R-:W-:Y:S01]  /*2570*/  @!P2 IMAD.MOV.U32 R4, RZ, RZ, 0x10 ;  /* 0x00000010ff04a424 */ /* 0x002fe200078e00ff */
[----:B--2---:R-:W-:Y:S06]  /*2580*/  @!P0 BRA `(.L_x_41) ;  /* 0x0000008800488947 */ /* 0x004fec0003800000 */
.L_x_139:
[----:B------:R-:W-:Y:S01]  /*2590*/  ULEA UR4, UR6, UR37, 0x4 ;  /* 0x0000002506047291 */ /* 0x000fe2000f8e20ff */
[----:B------:R-:W-:Y:S01]  /*25a0*/  SEL R3, R6, R3, !P2 ;  /* 0x0000000306037207 */ /* 0x000fe20005000000 */
[----:B------:R-:W-:Y:S01]  /*25b0*/  UIADD3 UR5, UPT, UPT, UR5, 0x80, URZ ;  /* 0x0000008005057890 */ /* 0x000fe2000fffe0ff */
[----:B-1----:R-:W-:Y:S01]  /*25c0*/  LEA R0, R11, UR37, 0x3 ;  /* 0x000000250b007c11 */ /* 0x002fe2000f8e18ff */
[----:B------:R-:W-:Y:S01]  /*25d0*/  UIADD3 UR4, UPT, UPT, UR4, 0xf0, URZ ;  /* 0x000000f004047890 */ /* 0x000fe2000fffe0ff */
[----:B------:R-:W-:Y:S01]  /*25e0*/  SHF.L.U32 R5, R10, 0x1f, RZ ;  /* 0x0000001f0a057819 */ /* 0x000fe200000006ff */
[----:B------:R1:W-:Y:S01]  /*25f0*/  @!P2 SYNCS.ARRIVE.TRANS64.RED RZ, [R3+URZ], R4 ;  /* 0x0000000403ffa9a7 */ /* 0x0003e200080004ff */
[----:B------:R-:W-:Y:S01]  /*2600*/  UIADD3 UR6, UPT, UPT, UR6, 0x1, URZ ;  /* 0x0000000106067890 */ /* 0x000fe2000fffe0ff */
[----:B------:R-:W-:-:S03]  /*2610*/  VIADD R8, R8, 0x1 ;  /* 0x0000000108087836 */ /* 0x000fc60000000000 */
[----:B------:R-:W-:Y:S02]  /*2620*/  UISETP.NE.AND UP0, UPT, UR6, 0x2, UPT ;  /* 0x000000020600788c */ /* 0x000fe4000bf05270 */
[----:B------:R-:W-:Y:S06]  /*2630*/  UGETNEXTWORKID.BROADCAST [UR4], [UR5] ;  /* 0x00000000040073ca */ /* 0x000fec0008000100 */
[----:B------:R-:W-:Y:S01]  /*2640*/  USEL UR4, URZ, 0x1, UP0 ;  /* 0x00000001ff047887 */ /* 0x000fe20008000000 */
[----:B------:R-:W-:Y:S01]  /*2650*/  ISETP.NE.AND P0, PT, R8, 0x2, PT ;  /* 0x000000020800780c */ /* 0x000fe20003f05270 */
[----:B------:R-:W-:Y:S01]  /*2660*/  USEL UR6, UR6, URZ, UP0 ;  /* 0x000000ff06067287 */ /* 0x000fe20008000000 */
[----:B------:R-:W2:Y:S03]  /*2670*/  SYNCS.PHASECHK.TRANS64.TRYWAIT P1, [R0+URZ+0x80], R5 ;  /* 0x00008005000075a7 */ /* 0x000ea600080211ff */
[----:B------:R-:W-:Y:S01]  /*2680*/  LOP3.LUT R12, R12, UR4, RZ, 0x3c, !PT ;  /* 0x000000040c0c7c12 */ /* 0x000fe2000f8e3cff */
[----:B-12---:R-:W-:Y:S07]  /*2690*/  @!P1 BRA `(.L_x_42) ;  /* 0x00000088001c9947 */ /* 0x006fee0003800000 */
.L_x_140:
[C---:B------:R-:W-:Y:S01]  /*26a0*/  LEA R4, R11.reuse, UR37, 0x4 ;  /* 0x000000250b047c11 */ /* 0x040fe2000f8e20ff */
[----:B-1----:R-:W-:Y:S01]  /*26b0*/  VIADD R0, R0, 0x90 ;  /* 0x0000009000007836 */ /* 0x002fe20000000000 */
[----:B------:R-:W-:Y:S01]  /*26c0*/  SEL R8, R8, RZ, P0 ;  /* 0x000000ff08087207 */ /* 0x000fe20000000000 */
[----:B------:R-:W-:-:S03]  /*26d0*/  VIADD R11, R11, 0x1 ;  /* 0x000000010b0b7836 */ /* 0x000fc60000000000 */
[----:B------:R-:W1:Y:S01]  /*26e0*/  LDS.128 R4, [R4+0xf0] ;  /* 0x0000f00004047984 */ /* 0x000e620000000c00 */
[----:B------:R-:W-:Y:S02]  /*26f0*/  PRMT R0, RZ, 0x654, R0 ;  /* 0x00000654ff007816 */ /* 0x000fe40000000000 */
[C---:B------:R-:W-:Y:S01]  /*2700*/  ISETP.NE.AND P1, PT, R11.reuse, 0x2, PT ;  /* 0x000000020b00780c */ /* 0x040fe20003f25270 */
[----:B------:R-:W-:Y:S01]  /*2710*/  @!PT LDS RZ, [RZ] ;  /* 0x00000000fffff984 */ /* 0x000fe20000000800 */
[----:B------:R-:W-:Y:S01]  /*2720*/  @!PT LDS RZ, [RZ] ;  /* 0x00000000fffff984 */ /* 0x000fe20000000800 */
[----:B------:R-:W-:Y:S01]  /*2730*/  @!PT LDS RZ, [RZ] ;  /* 0x00000000fffff984 */ /* 0x000fe20000000800 */
[----:B------:R-:W-:Y:S01]  /*2740*/  @!PT LDS RZ, [RZ] ;  /* 0x00000000fffff984 */ /* 0x000fe20000000800 */
[----:B------:R2:W-:Y:S06]  /*2750*/  MEMBAR.ALL.CTA ;  /* 0x0000000000007992 */ /* 0x0005ec0000008000 */
[----:B--2---:R-:W2:Y:S01]  /*2760*/  FENCE.VIEW.ASYNC.S ;  /* 0x00000000000073c6 */ /* 0x004ea20000000000 */
[----:B------:R-:W-:Y:S01]  /*2770*/  SEL R11, R11, RZ, P1 ;  /* 0x000000ff0b0b7207 */ /* 0x000fe20000800000 */
[----:B--2---:R2:W-:Y:S01]  /*2780*/  SYNCS.ARRIVE.TRANS64.RED.A1T0 RZ, [R0+URZ], RZ ;  /* 0x000000ff00ff79a7 */ /* 0x0045e200081004ff */
[----:B-1----:R-:W-:-:S02]  /*2790*/  LOP3.LUT P3, RZ, R6, 0x1, RZ, 0xc0, !PT ;  /* 0x0000000106ff7812 */ /* 0x002fc4000786c0ff */
[----:B------:R-:W-:-:S04]  /*27a0*/  SEL R5, RZ, 0x1, P1 ;  /* 0x00000001ff057807 */ /* 0x000fc80000800000 */
[----:B------:R-:W-:Y:S02]  /*27b0*/  LOP3.LUT R10, R10, R5, RZ, 0x3c, !PT ;  /* 0x000000050a0a7212 */ /* 0x000fe400078e3cff */
[----:B--2---:R-:W-:-:S04]  /*27c0*/  SEL R0, RZ, 0x1, P0 ;  /* 0x00000001ff007807 */ /* 0x004fc80000000000 */
[----:B------:R-:W-:Y:S01]  /*27d0*/  LOP3.LUT R9, R9, R0, RZ, 0x3c, !PT ;  /* 0x0000000009097212 */ /* 0x000fe200078e3cff */
[----:B------:R-:W-:Y:S06]  /*27e0*/  @P3 BRA `(.L_x_43) ;  /* 0xfffffffc002c3947 */ /* 0x000fec000383ffff */
[----:B------:R-:W-:Y:S01]  /*27f0*/  ULEA UR5, UR6, UR37, 0x3 ;  /* 0x0000002506057291 */ /* 0x000fe2000f8e18ff */
[----:B------:R-:W-:-:S08]  /*2800*/  SHF.L.U32 R3, R12, 0x1f, RZ ;  /* 0x0000001f0c037819 */ /* 0x000fd000000006ff */
[----:B------:R-:W1:Y:S02]  /*2810*/  SYNCS.PHASECHK.TRANS64 P0, [UR5+0x90], R3 ;  /* 0x00009003ff0075a7 */ /* 0x000e640008001005 */
[----:B-1----:R-:W-:Y:S05]  /*2820*/  @P0 BRA `(.L_x_44) ;  /* 0x0000000000080947 */ /* 0x002fea0003800000 */
[----:B------:R-:W1:Y:S02]  /*2830*/  SYNCS.PHASECHK.TRANS64.TRYWAIT P0, [UR5+0x90], R3 ;  /* 0x00009003ff0075a7 */ /* 0x000e640008001105 */
[----:B-1----:R-:W-:Y:S05]  /*2840*/  @!P0 BRA `(.L_x_45) ;  /* 0x0000008400c48947 */ /* 0x002fea0003800000 */
.L_x_44:
[----:B------:R-:W-:-:S04]  /*2850*/  UIADD3 UR4, UPT, UPT, UR6, 0x1, URZ ;  /* 0x0000000106047890 */ /* 0x000fc8000fffe0ff */
[----:B------:R-:W-:-:S04]  /*2860*/  UISETP.NE.AND UP0, UPT, UR4, 0x2, UPT ;  /* 0x000000020400788c */ /* 0x000fc8000bf05270 */
[----:B------:R-:W-:Y:S02]  /*2870*/  USEL UR7, URZ, 0x1, UP0 ;  /* 0x00000001ff077887 */ /* 0x000fe40008000000 */
[----:B------:R-:W-:-:S04]  /*2880*/  USEL UR4, UR4, URZ, UP0 ;  /* 0x000000ff04047287 */ /* 0x000fc80008000000 */
[----:B------:R-:W-:Y:S01]  /*2890*/  ULEA UR4, UR4, UR37, 0x3 ;  /* 0x0000002504047291 */ /* 0x000fe2000f8e18ff */
[----:B-1----:R-:W-:-:S04]  /*28a0*/  LOP3.LUT R3, R12, UR7, RZ, 0x3c, !PT ;  /* 0x000000070c037c12 */ /* 0x002fc8000f8e3cff */
[----:B------:R-:W-:-:S04]  /*28b0*/  SHF.L.U32 R0, R3, 0x1f, RZ ;  /* 0x0000001f03007819 */ /* 0x000fc800000006ff */
[----:B------:R-:W1:Y:S02]  /*28c0*/  SYNCS.PHASECHK.TRANS64 P0, [UR4+0x90], R0 ;  /* 0x00009000ff0075a7 */ /* 0x000e640008001004 */
[----:B-1----:R-:W-:Y:S05]  /*28d0*/  @P0 EXIT ;  /* 0x000000000000094d */ /* 0x002fea0003800000 */
[----:B------:R-:W-:Y:S02]  /*28e0*/  SHF.L.U32 R3, R3, 0x1f, RZ ;  /* 0x0000001f03037819 */ /* 0x000fe400000006ff */
[----:B------:R-:W-:-:S07]  /*28f0*/  MOV R0, UR4 ;  /* 0x0000000400007c02 */ /* 0x000fce0008000f00 */
.L_x_46:
[----:B-1----:R1:W2:Y:S02]  /*2900*/  SYNCS.PHASECHK.TRANS64.TRYWAIT P0, [R0+URZ+0x90], R3 ;  /* 0x00009003000075a7 */ /* 0x0022a400080011ff */
[----:B--2---:R-:W-:Y:S05]  /*2910*/  @!P0 NANOSLEEP.SYNCS 0x989680 ;  /* 0x009896800000895d */ /* 0x004fea0003900000 */
[----:B------:R-:W2:Y:S02]  /*2920*/  @!P0 SYNCS.PHASECHK.TRANS64 P0, [R0+URZ+0x90], R3 ;  /* 0x00009003000085a7 */ /* 0x000ea400080010ff */
[----:B--2---:R-:W-:Y:S05]  /*2930*/  @P0 EXIT ;  /* 0x000000000000094d */ /* 0x004fea0003800000 */
[----:B------:R-:W-:Y:S05]  /*2940*/  BRA `(.L_x_46) ;  /* 0xfffffffc00ec7947 */ /* 0x000fea000383ffff */
.L_x_39:
[----:B------:R-:W-:-:S09]  /*2950*/  UISETP.NE.AND UP0, UPT, UR8, URZ, UPT ;  /* 0x000000ff0800728c */ /* 0x000fd2000bf05270 */
[----:B------:R-:W-:Y:S05]  /*2960*/  BRA.U UP0, `(.L_x_47) ;  /* 0x0000000d006c7547 */ /* 0x000fea000b800000 */
[----:B------:R-:W-:Y:S01]  /*2970*/  UMOV UR4, 0x40 ;  /* 0x0000004000047882 */ /* 0x000fe20000000000 */
[----:B------:R-:W-:Y:S01]  /*2980*/  NOP ;  /* 0x0000000000007918 */ /* 0x000fe20000000000 */
[----:B------:R-:W-:Y:S01]  /*2990*/  ULEA UR4, UR37, UR4, 0x18 ;  /* 0x0000000425047291 */ /* 0x000fe2000f8ec0ff */
[----:B------:R-:W-:Y:S02]  /*29a0*/  UMOV UR5, 0x400 ;  /* 0x0000040000057882 */ /* 0x000fe40000000000 */
[----:B------:R-:W-:-:S06]  /*29b0*/  ULEA UR37, UR37, UR5, 0x18 ;  /* 0x0000000525257291 */ /* 0x000fcc000f8ec0ff */
[----:B------:R-:W1:Y:S02]  /*29c0*/  LDS.U8 R0, [UR4+0x1c] ;  /* 0x00001c04ff007984 */ /* 0x000e640008000000 */
[----:B-1----:R-:W-:-:S13]  /*29d0*/  ISETP.NE.AND P0, PT, R0, RZ, PT ;  /* 0x000000ff0000720c */ /* 0x002fda0003f05270 */
[----:B------:R-:W-:Y:S05]  /*29e0*/  @P0 BRA `(.L_x_48) ;  /* 0x0000000000580947 */ /* 0x000fea0003800000 */
[----:B------:R-:W-:-:S13]  /*29f0*/  ELECT P0, URZ, PT ;  /* 0x0000000000ff782f */ /* 0x000fda0003800000 */
[----:B------:R-:W-:Y:S05]  /*2a00*/  @!P0 BRA `(.L_x_49) ;  /* 0x0000000000608947 */ /* 0x000fea0003800000 */
[----:B------:R-:W-:Y:S01]  /*2a10*/  UMOV UR5, 0x10 ;  /* 0x0000001000057882 */ /* 0x000fe20000000000 */
[----:B------:R-:W-:Y:S01]  /*2a20*/  HFMA2 R0, -RZ, RZ, 0, 5.9604644775390625e-08 ;  /* 0x00000001ff007431 */ /* 0x000fe200000001ff */
[----:B------:R-:W-:-:S03]  /*2a30*/  MOV R2, 0xffff ;  /* 0x0000ffff00027802 */ /* 0x000fc60000000f00 */
[----:B------:R-:W-:Y:S04]  /*2a40*/  DEPBAR.LE SB1, 0x36 ;  /* 0x00009d800000791a */ /* 0x000fe80000000000 */
[----:B------:R-:W1:Y:S02]  /*2a50*/  UTCATOMSWS.FIND_AND_SET.ALIGN UP0, UR5, UR5 ;  /* 0x00000005000575e3 */ /* 0x000e640008000800 */
[----:B-1----:R-:W-:Y:S01]  /*2a60*/  MOV R3, UR5 ;  /* 0x0000000500037c02 */ /* 0x002fe20008000f00 */
[----:B------:R-:W-:Y:S06]  /*2a70*/  BRA.U UP0, `(.L_x_50) ;  /* 0x0000000100187547 */ /* 0x000fec000b800000 */
.L_x_51:
[----:B------:R-:W-:Y:S05]  /*2a80*/  NANOSLEEP 0x64 ;  /* 0x000000640000795d */ /* 0x000fea0003800000 */
[----:B------:R-:W-:-:S05]  /*2a90*/  UMOV UR5, 0x10 ;  /* 0x0000001000057882 */ /* 0x000fca0000000000 */
[----:B------:R-:W-:Y:S04]  /*2aa0*/  DEPBAR.LE SB1, 0x36 ;  /* 0x00009d800000791a */ /* 0x000fe80000000000 */
[----:B------:R-:W1:Y:S02]  /*2ab0*/  UTCATOMSWS.FIND_AND_SET.ALIGN UP0, UR5, UR5 ;  /* 0x00000005000575e3 */ /* 0x000e640008000800 */
[----:B-1----:R-:W-:Y:S01]  /*2ac0*/  MOV R3, UR5 ;  /* 0x0000000500037c02 */ /* 0x002fe20008000f00 */
[----:B------:R-:W-:Y:S05]  /*2ad0*/  BRA.U !UP0, `(.L_x_51) ;  /* 0xfffffffd08e87547 */ /* 0x000fea000b83ffff */
.L_x_50:
[-C--:B------:R-:W-:Y:S02]  /*2ae0*/  SHF.L.U32 R2, R2, R3.reuse, RZ ;  /* 0x0000000302027219 */ /* 0x080fe400000006ff */
[----:B------:R-:W-:Y:S01]  /*2af0*/  SHF.L.U32 R0, R0, R3, RZ ;  /* 0x0000000300007219 */ /* 0x000fe200000006ff */
[----:B------:R-:W-:Y:S02]  /*2b00*/  IMAD.SHL.U32 R3, R3, 0x20, RZ ;  /* 0x0000002003037824 */ /* 0x000fe400078e00ff */
[----:B------:R1:W-:Y:S04]  /*2b10*/  ATOMS.OR RZ, [UR4+0x14], R2 ;  /* 0x00001402ffff798c */ /* 0x0003e8000b000004 */
[----:B------:R1:W-:Y:S04]  /*2b20*/  ATOMS.OR RZ, [UR4+0x18], R0 ;  /* 0x00001800ffff798c */ /* 0x0003e8000b000004 */
[----:B------:R1:W-:Y:S01]  /*2b30*/  STS [UR37+0x110], R3 ;  /* 0x00011003ff007988 */ /* 0x0003e20008000825 */
[----:B------:R-:W-:Y:S05]  /*2b40*/  BRA `(.L_x_49) ;  /* 0x0000000000107947 */ /* 0x000fea0003800000 */
.L_x_48:
[----:B------:R-:W-:Y:S02]  /*2b50*/  MOV R0, 0xffffffff ;  /* 0xffffffff00007802 */ /* 0x000fe40000000f00 */
[----:B------:R-:W-:-:S03]  /*2b60*/  MOV R2, 0x2b90 ;  /* 0x00002b9000027802 */ /* 0x000fc60000000f00 */
[----:B------:R1:W-:Y:S04]  /*2b70*/  STS [UR37+0x110], R0 ;  /* 0x00011000ff007988 */ /* 0x0003e80008000825 */
[----:B-1-3-5:R-:W-:Y:S05]  /*2b80*/  CALL.REL.NOINC `($__internal_1_$__cuda_sm10x_tcgen05_guardrail_trap_phase_invalid_during_alloc) ;  /* 0x0000008800dc7944 */ /* 0x02afea0003c00000 */
.L_x_49:
[----:B------:R-:W-:Y:S05]  /*2b90*/  WARPSYNC.ALL ;  /* 0x0000000000007948 */ /* 0x000fea0003800000 */
[----:B------:R-:W2:Y:S01]  /*2ba0*/  S2UR UR5, SR_CgaCtaId ;  /* 0x00000000000579c3 */ /* 0x000ea20000008800 */
[----:B------:R-:W-:Y:S01]  /*2bb0*/  UMOV UR4, 0x400 ;  /* 0x0000040000047882 */ /* 0x000fe20000000000 */
[----:B------:R-:W-:-:S06]  /*2bc0*/  NOP ;  /* 0x0000000000007918 */ /* 0x000fcc0000000000 */
[----:B------:R-:W-:Y:S06]  /*2bd0*/  BAR.ARV 0x6, 0xa0 ;  /* 0x0182800000007b1d */ /* 0x000fec0000002000 */
[----:B------:R-:W4:Y:S01]  /*2be0*/  LDCU UR7, c[0x0][0x38c] ;  /* 0x00007180ff0777ac */ /* 0x000f220008000800 */
[----:B------:R-:W-:Y:S01]  /*2bf0*/  IMAD.MOV.U32 R11, RZ, RZ, 0x1 ;  /* 0x00000001ff0b7424 */ /* 0x000fe200078e00ff */
[----:B------:R-:W-:Y:S01]  /*2c00*/  CS2R R8, SRZ ;  /* 0x0000000000087805 */ /* 0x000fe2000001ff00 */
[----:B------:R-:W-:Y:S01]  /*2c10*/  IMAD.MOV.U32 R10, RZ, RZ, RZ ;  /* 0x000000ffff0a7224 */ /* 0x000fe200078e00ff */
[----:B------:R-:W3:Y:S01]  /*2c20*/  LDCU UR6, c[0x0][0x38c] ;  /* 0x00007180ff0677ac */ /* 0x000ee20008000800 */
[----:B------:R-:W-:Y:S01]  /*2c30*/  UMOV UR15, URZ ;  /* 0x000000ff000f7c82 */ /* 0x000fe20008000000 */
[----:B------:R-:W-:Y:S01]  /*2c40*/  UMOV UR14, URZ ;  /* 0x000000ff000e7c82 */ /* 0x000fe20008000000 */
[----:B--2---:R-:W-:Y:S01]  /*2c50*/  ULEA UR5, UR5, UR4, 0x18 ;  /* 0x0000000405057291 */ /* 0x004fe2000f8ec0ff */
[----:B------:R-:W-:Y:S01]  /*2c60*/  UMOV UR24, 0x0 ;  /* 0x0000000000187882 */ /* 0x000fe20000000000 */
[----:B------:R-:W-:-:S02]  /*2c70*/  UMOV UR25, 0x8400010 ;  /* 0x0840001000197882 */ /* 0x000fc40000000000 */
[----:B------:R-:W-:Y:S02]  /*2c80*/  UIADD3 UR10, UPT, UPT, UR5, 0x10800, URZ ;  /* 0x00010800050a7890 */ /* 0x000fe4000fffe0ff */
[----:B------:R-:W-:Y:S02]  /*2c90*/  UIADD3 UR11, UPT, UPT, UR5, 0x1c800, URZ ;  /* 0x0001c800050b7890 */ /* 0x000fe4000fffe0ff */
[----:B----4-:R-:W-:Y:S01]  /*2ca0*/  UIADD3 UR7, UPT, UPT, UR7, 0x3f, URZ ;  /* 0x0000003f07077890 */ /* 0x010fe2000fffe0ff */
[----:B-1----:R-:W1:Y:S01]  /*2cb0*/  LDS R0, [UR5+0x110] ;  /* 0x00011005ff007984 */ /* 0x002e620008000800 */
[----:B------:R-:W-:Y:S02]  /*2cc0*/  USHF.R.U32.HI UR10, URZ, 0x4, UR10 ;  /* 0x00000004ff0a7899 */ /* 0x000fe4000801160a */
[----:B------:R-:W-:Y:S02]  /*2cd0*/  USHF.R.S32.HI UR4, URZ, 0x1f, UR7 ;  /* 0x0000001fff047899 */ /* 0x000fe40008011407 */
[----:B------:R-:W-:-:S02]  /*2ce0*/  USHF.R.U32.HI UR11, URZ, 0x4, UR11 ;  /* 0x00000004ff0b7899 */ /* 0x000fc4000801160b */
[----:B------:R-:W-:Y:S02]  /*2cf0*/  ULEA.HI UR4, UR4, UR7, URZ, 0x6 ;  /* 0x0000000704047291 */ /* 0x000fe4000f8f30ff */
[----:B------:R-:W-:Y:S02]  /*2d00*/  ULOP3.LUT UR10, UR10, 0x3fff, URZ, 0xc0, !UPT ;  /* 0x00003fff0a0a7892 */ /* 0x000fe4000f8ec0ff */
[----:B------:R-:W-:Y:S02]  /*2d10*/  USHF.R.S32.HI UR4, URZ, 0x6, UR4 ;  /* 0x00000006ff047899 */ /* 0x000fe40008011404 */
[----:B------:R-:W-:Y:S02]  /*2d20*/  ULOP3.LUT UR11, UR11, 0x3fff, URZ, 0xc0, !UPT ;  /* 0x00003fff0b0b7892 */ /* 0x000fe4000f8ec0ff */
[----:B------:R-:W-:Y:S01]  /*2d30*/  UISETP.LT.AND UP0, UPT, UR4, 0x1, UPT ;  /* 0x000000010400788c */ /* 0x000fe2000bf01270 */
[----:B------:R-:W-:Y:S01]  /*2d40*/  UMOV UR22, 0x0 ;  /* 0x0000000000167882 */ /* 0x000fe20000000000 */
[----:B------:R-:W-:-:S02]  /*2d50*/  UMOV UR23, 0x8400010 ;  /* 0x0840001000177882 */ /* 0x000fc40000000000 */
[----:B------:R-:W-:Y:S02]  /*2d60*/  USEL UR9, UR4, 0x1, !UP0 ;  /* 0x0000000104097887 */ /* 0x000fe4000c000000 */
[----:B------:R-:W-:Y:S02]  /*2d70*/  ULOP3.LUT UR10, UR10, 0x10000, URZ, 0xfc, !UPT ;  /* 0x000100000a0a7892 */ /* 0x000fe4000f8efcff */
[----:B------:R-:W-:Y:S02]  /*2d80*/  ULOP3.LUT UR11, UR11, 0x10000, URZ, 0xfc, !UPT ;  /* 0x000100000b0b7892 */ /* 0x000fe4000f8efcff */
[----:B------:R-:W-:Y:S02]  /*2d90*/  UIADD3 UR9, UPT, UPT, -UR9, URZ, URZ ;  /* 0x000000ff09097290 */ /* 0x000fe4000fffe1ff */
[----:B---3--:R-:W-:Y:S01]  /*2da0*/  UISETP.GE.AND UP3, UPT, UR6, 0x1, UPT ;  /* 0x000000010600788c */ /* 0x008fe2000bf66270 */
[----:B------:R-:W-:Y:S01]  /*2db0*/  UMOV UR20, 0x0 ;  /* 0x0000000000147882 */ /* 0x000fe20000000000 */
[----:B------:R-:W-:Y:S01]  /*2dc0*/  UMOV UR21, 0x8400010 ;  /* 0x0840001000157882 */ /* 0x000fe20000000000 */
[----:B------:R-:W-:Y:S01]  /*2dd0*/  UMOV UR18, 0x0 ;  /* 0x0000000000127882 */ /* 0x000fe20000000000 */
[----:B------:R-:W-:Y:S01]  /*2de0*/  UMOV UR19, 0x8400010 ;  /* 0x0840001000137882 */ /* 0x000fe20000000000 */
[----:B-1----:R-:W-:-:S15]  /*2df0*/  R2UR UR16, R0 ;  /* 0x00000000001072ca */ /* 0x002fde00000e0000 */
.L_x_58:
[----:B------:R-:W-:Y:S02]  /*2e00*/  LEA R0, R10, UR5, 0x3 ;  /* 0x000000050a007c11 */ /* 0x000fe4000f8e18ff */
[----:B------:R-:W-:Y:S02]  /*2e10*/  SHF.L.U32 R5, R9, 0x1f, RZ ;  /* 0x0000001f09057819 */ /* 0x000fe400000006ff */
[----:B------:R-:W-:Y:S01]  /*2e20*/  PLOP3.LUT P0, PT, PT, PT, UP3, 0x80, 0x8 ;  /* 0x000000000008781c */ /* 0x000fe20003f0f038 */
[----:B------:R-:W-:Y:S01]  /*2e30*/  VIADD R3, R0, 0x90 ;  /* 0x0000009000037836 */ /* 0x000fe20000000000 */
[----:B-1----:R-:W1:Y:S02]  /*2e40*/  SYNCS.PHASECHK.TRANS64.TRYWAIT P1, [R0+URZ+0x80], R5 ;  /* 0x00008005000075a7 */ /* 0x002e6400080211ff */
[----:B-1-3--:R-:W-:Y:S09]  /*2e50*/  @!P1 BRA `(.L_x_52) ;  /* 0x0000008000589947 */ /* 0x00aff20003800000 */
.L_x_142:
[----:B------:R-:W-:Y:S01]  /*2e60*/  LEA R4, R10, UR5, 0x4 ;  /* 0x000000050a047c11 */ /* 0x000fe2000f8e20ff */
[----:B------:R-:W-:Y:S01]  /*2e70*/  @UP3 ULEA UR6, UR14, UR5, 0x3 ;  /* 0x000000050e063291 */ /* 0x000fe2000f8e18ff */
[----:B------:R-:W-:Y:S01]  /*2e80*/  PLOP3.LUT P2, PT, PT, PT, PT, 0x80, 0x8 ;  /* 0x000000000008781c */ /* 0x000fe20003f4f070 */
[----:B------:R-:W-:Y:S01]  /*2e90*/  ULEA UR7, UR15, UR5, 0x3 ;  /* 0x000000050f077291 */ /* 0x000fe2000f8e18ff */
[----:B------:R-:W-:Y:S01]  /*2ea0*/  PRMT R3, RZ, 0x654, R3 ;  /* 0x00000654ff037816 */ /* 0x000fe20000000003 */
[----:B------:R-:W-:Y:S01]  /*2eb0*/  ULEA UR8, UR15, UR16, 0x8 ;  /* 0x000000100f087291 */ /* 0x000fe2000f8e40ff */
[----:B-1----:R-:W1:Y:S01]  /*2ec0*/  LDS.128 R4, [R4+0xf0] ;  /* 0x0000f00004047984 */ /* 0x002e620000000c00 */
[----:B------:R-:W-:Y:S02]  /*2ed0*/  @P0 SHF.L.U32 R2, R8, 0x1f, RZ ;  /* 0x0000001f08020819 */ /* 0x000fe400000006ff */
[----:B------:R-:W-:Y:S01]  /*2ee0*/  SHF.L.U32 R0, R11, 0x1f, RZ ;  /* 0x0000001f0b007819 */ /* 0x000fe200000006ff */
[----:B------:R-:W-:Y:S01]  /*2ef0*/  @!PT LDS RZ, [RZ] ;  /* 0x00000000fffff984 */ /* 0x000fe20000000800 */
[----:B------:R-:W-:Y:S01]  /*2f00*/  @!PT LDS RZ, [RZ] ;  /* 0x00000000fffff984 */ /* 0x000fe20000000800 */
[----:B------:R-:W-:Y:S01]  /*2f10*/  @!PT LDS RZ, [RZ] ;  /* 0x00000000fffff984 */ /* 0x000fe20000000800 */
[----:B------:R-:W-:Y:S01]  /*2f20*/  @!PT LDS RZ, [RZ] ;  /* 0x00000000fffff984 */ /* 0x000fe20000000800 */
[----:B------:R2:W-:Y:S06]  /*2f30*/  MEMBAR.ALL.CTA ;  /* 0x0000000000007992 */ /* 0x0005ec0000008000 */
[----:B--2---:R-:W2:Y:S02]  /*2f40*/  FENCE.VIEW.ASYNC.S ;  /* 0x00000000000073c6 */ /* 0x004ea40000000000 */
[----:B--2---:R2:W-:Y:S01]  /*2f50*/  SYNCS.ARRIVE.TRANS64.RED.A1T0 RZ, [R3+URZ], RZ ;  /* 0x000000ff03ff79a7 */ /* 0x0045e200081004ff */
[----:B------:R2:W3:Y:S01]  /*2f60*/  @P0 SYNCS.PHASECHK.TRANS64.TRYWAIT P2, [UR6], R2 ;  /* 0x00000002ff0005a7 */ /* 0x0004e20008041106 */
[----:B-1----:R-:W-:Y:S01]  /*2f70*/  LOP3.LUT P1, RZ, R6, 0x1, RZ, 0xc0, !PT ;  /* 0x0000000106ff7812 */ /* 0x002fe2000782c0ff */
[----:B------:R-:W1:Y:S02]  /*2f80*/  SYNCS.PHASECHK.TRANS64.TRYWAIT P0, [UR7+0xb0], R0 ;  /* 0x0000b000ff0075a7 */ /* 0x000e640008001107 */
[----:B-123--:R-:W-:Y:S10]  /*2f90*/  @!P0 BRA `(.L_x_53) ;  /* 0x00000080001c8947 */ /* 0x00eff40003800000 */
.L_x_144:
[----:B------:R-:W-:Y:S01]  /*2fa0*/  IADD3 R10, PT, PT, R10, 0x1, RZ ;  /* 0x000000010a0a7810 */ /* 0x000fe20007ffe0ff */
[----:B------:R-:W-:Y:S06]  /*2fb0*/  BRA.U !UP3, `(.L_x_54) ;  /* 0x000000010bc07547 */ /* 0x000fec000b800000 */
[----:B------:R-:W-:Y:S01]  /*2fc0*/  UPLOP3.LUT UP4, UPT, UPT, UPT, UPT, 0x40, 0x4 ;  /* 0x000000000004789c */ /* 0x000fe20003f8e870 */
[----:B------:R-:W-:Y:S01]  /*2fd0*/  UMOV UR13, UR9 ;  /* 0x00000009000d7c82 */ /* 0x000fe20008000000 */
[----:B------:R-:W-:Y:S01]  /*2fe0*/  UMOV UR12, UR4 ;  /* 0x00000004000c7c82 */ /* 0x000fe20008000000 */
[----:B------:R-:W-:-:S08]  /*2ff0*/  UMOV UR17, UR14 ;  /* 0x0000000e00117c82 */ /* 0x000fd00008000000 */
.L_x_57:
[----:B------:R-:W-:Y:S02]  /*3000*/  UIADD3 UR13, UPT, UPT, UR13, 0x1, URZ ;  /* 0x000000010d0d7890 */ /* 0x000fe4000fffe0ff */
[----:B--2---:R-:W-:Y:S02]  /*3010*/  ULEA UR6, UR17, UR5, 0x3 ;  /* 0x0000000511067291 */ /* 0x004fe4000f8e18ff */
[----:B------:R-:W-:Y:S01]  /*3020*/  UISETP.NE.AND UP0, UPT, UR13, URZ, UPT ;  /* 0x000000ff0d00728c */ /* 0x000fe2000bf05270 */
[----:B---3--:R-:W-:Y:S10]  /*3030*/  @P2 BRA `(.L_x_55) ;  /* 0x00000000000c2947 */ /* 0x008ff40003800000 */
[----:B-1----:R-:W-:Y:S04]  /*3040*/  SHF.L.U32 R3, R8, 0x1f, RZ ;  /* 0x0000001f08037819 */ /* 0x002fe800000006ff */
[----:B------:R-:W1:Y:S02]  /*3050*/  SYNCS.PHASECHK.TRANS64.TRYWAIT P0, [UR6], R3 ;  /* 0x00000003ff0075a7 */ /* 0x000e640008001106 */
[----:B-1----:R-:W-:Y:S05]  /*3060*/  @!P0 BRA `(.L_x_56) ;  /* 0x0000008000008947 */ /* 0x002fea0003800000 */
.L_x_55:
[----:B------:R-:W-:Y:S01]  /*3070*/  UISETP.NE.AND UP1, UPT, UR12, 0x1, UPT ;  /* 0x000000010c00788c */ /* 0x000fe2000bf25270 */
[----:B------:R-:W-:Y:S01]  /*3080*/  PLOP3.LUT P2, PT, PT, PT, PT, 0x80, 0x8 ;  /* 0x000000000008781c */ /* 0x000fe20003f4f070 */
[----:B------:R-:W-:Y:S02]  /*3090*/  UIADD3 UR14, UPT, UPT, UR17, 0x1, URZ ;  /* 0x00000001110e7890 */ /* 0x000fe4000fffe0ff */
[----:B------:R-:W-:Y:S02]  /*30a0*/  ULEA UR28, UR17, UR11, 0xb ;  /* 0x0000000b111c7291 */ /* 0x000fe4000f8e58ff */
[----:B------:R-:W-:Y:S01]  /*30b0*/  UISETP.NE.AND UP2, UPT, UR14, 0x3, UPT ;  /* 0x000000030e00788c */ /* 0x000fe2000bf45270 */
[----:B------:R-:W-:Y:S01]  /*30c0*/  PLOP3.LUT P0, PT, PT, PT, UP1, 0x80, 0x8 ;  /* 0x000000000008781c */ /* 0x000fe20003f0f018 */
[----:B------:R-:W-:Y:S02]  /*30d0*/  UIADD3 UR40, UPT, UPT, UR28, 0x2, URZ ;  /* 0x000000021c287890 */ /* 0x000fe4000fffe0ff */
[----:B------:R-:W-:Y:S02]  /*30e0*/  USEL UR27, URZ, 0x1, UP2 ;  /* 0x00000001ff1b7887 */ /* 0x000fe40009000000 */
[----:B------:R-:W-:Y:S02]  /*30f0*/  USEL UR14, UR14, URZ, UP2 ;  /* 0x000000ff0e0e7287 */ /* 0x000fe40009000000 */
[----:B------:R-:W-:Y:S02]  /*3100*/  UIADD3 UR36, UPT, UPT, UR28, 0x4, URZ ;  /* 0x000000041c247890 */ /* 0x000fe4000fffe0ff */
[----:B------:R-:W-:Y:S01]  /*3110*/  @UP1 ULEA UR26, UR14, UR5, 0x3 ;  /* 0x000000050e1a1291 */ /* 0x000fe2000f8e18ff */
[----:B------:R-:W-:Y:S01]  /*3120*/  LOP3.LUT R8, R8, UR27, RZ, 0x3c, !PT ;  /* 0x0000001b08087c12 */ /* 0x000fe2000f8e3cff */
[----:B------:R-:W-:Y:S02]  /*3130*/  UIADD3 UR32, UPT, UPT, UR28, 0x6, URZ ;  /* 0x000000061c207890 */ /* 0x000fe4000fffe0ff */
[----:B------:R-:W-:Y:S01]  /*3140*/  UIADD3 UR6, UPT, UPT, UR6, 0x18, URZ ;  /* 0x0000001806067890 */ /* 0x000fe2000fffe0ff */
[----:B-1----:R-:W-:Y:S01]  /*3150*/  @P0 SHF.L.U32 R0, R8, 0x1f, RZ ;  /* 0x0000001f08000819 */ /* 0x002fe200000006ff */
[----:B------:R-:W-:Y:S01]  /*3160*/  UIADD3 UR12, UPT, UPT, UR12, -0x1, URZ ;  /* 0xffffffff0c0c7890 */ /* 0x000fe2000fffe0ff */
[----:B------:R-:W-:Y:S02]  /*3170*/  UMOV UR29, 0x40004040 ;  /* 0x40004040001d7882 */ /* 0x000fe40000000000 */
[----:B------:R2:W3:Y:S01]  /*3180*/  @P0 SYNCS.PHASECHK.TRANS64.TRYWAIT P2, [UR26], R0 ;  /* 0x00000000ff0005a7 */ /* 0x0004e2000804111a */
[----:B------:R-:W-:Y:S01]  /*3190*/  ULEA UR26, UR17, UR10, 0xa ;  /* 0x0000000a111a7291 */ /* 0x000fe2000f8e50ff */
[----:B------:R-:W-:Y:S01]  /*31a0*/  UMOV UR27, 0x40004040 ;  /* 0x40004040001b7882 */ /* 0x000fe20000000000 */
[----:B------:R-:W-:Y:S02]  /*31b0*/  UMOV UR41, 0x40004040 ;  /* 0x4000404000297882 */ /* 0x000fe40000000000 */
[----:B------:R-:W-:Y:S02]  /*31c0*/  UIADD3 UR38, UPT, UPT, UR26, 0x2, URZ ;  /* 0x000000021a267890 */ /* 0x000fe4000fffe0ff */
[----:B------:R-:W-:Y:S02]  /*31d0*/  UIADD3 UR34, UPT, UPT, UR26, 0x4, URZ ;  /* 0x000000041a227890 */ /* 0x000fe4000fffe0ff */
[----:B------:R-:W-:Y:S01]  /*31e0*/  UIADD3 UR30, UPT, UPT, UR26, 0x6, URZ ;  /* 0x000000061a1e7890 */ /* 0x000fe2000fffe0ff */
[----:B------:R2:W-:Y:S01]  /*31f0*/  UTCHMMA gdesc[UR26], gdesc[UR28], tmem[UR8], tmem[UR24], idesc[UR25], UP4 ;  /* 0x00ff181c1a0075ea */ /* 0x0005e2000a000008 */
[----:B------:R-:W-:Y:S01]  /*3200*/  UPLOP3.LUT UP4, UPT, UPT, UPT, UPT, 0x80, 0x8 ;  /* 0x000000000008789c */ /* 0x000fe20003f8f070 */
[----:B------:R-:W-:Y:S01]  /*3210*/  UMOV UR39, 0x40004040 ;  /* 0x4000404000277882 */ /* 0x000fe20000000000 */
[----:B------:R-:W-:Y:S01]  /*3220*/  UMOV UR37, 0x40004040 ;  /* 0x4000404000257882 */ /* 0x000fe20000000000 */
[----:B------:R2:W-:Y:S01]  /*3230*/  UTCHMMA gdesc[UR38], gdesc[UR40], tmem[UR8], tmem[UR22], idesc[UR23], UPT ;  /* 0x00ff1628260075ea */ /* 0x0005e2000b800008 */
[----:B------:R-:W-:Y:S01]  /*3240*/  UMOV UR35, 0x40004040 ;  /* 0x4000404000237882 */ /* 0x000fe20000000000 */
[----:B------:R-:W-:Y:S01]  /*3250*/  UMOV UR33, 0x40004040 ;  /* 0x4000404000217882 */ /* 0x000fe20000000000 */
[----:B------:R-:W-:Y:S01]  /*3260*/  UMOV UR31, 0x40004040 ;  /* 0x40004040001f7882 */ /* 0x000fe20000000000 */
[----:B------:R2:W-:Y:S01]  /*3270*/  UTCHMMA gdesc[UR34], gdesc[UR36], tmem[UR8], tmem[UR20], idesc[UR21], UPT ;  /* 0x00ff1424220075ea */ /* 0x0005e2000b800008 */
[----:B------:R2:W-:Y:S01]  /*3280*/  UTCHMMA gdesc[UR30], gdesc[UR32], tmem[UR8], tmem[UR18], idesc[UR19], UPT ;  /* 0x00ff12201e0075ea */ /* 0x0005e2000b800008 */
[----:B------:R2:W-:Y:S01]  /*3290*/  UTCBAR [UR6], URZ ;  /* 0x000000ff060073e9 */ /* 0x0005e200080000ff */
[----:B------:R-:W-:Y:S01]  /*32a0*/  UMOV UR17, UR14 ;  /* 0x0000000e00117c82 */ /* 0x000fe20008000000 */
[----:B------:R-:W-:Y:S05]  /*32b0*/  BRA.U UP0, `(.L_x_57) ;  /* 0xfffffffd00507547 */ /* 0x000fea000b83ffff */
.L_x_54:
[----:B------:R-:W-:Y:S01]  /*32c0*/  UIADD3 UR15, UPT, UPT, UR15, 0x1, URZ ;  /* 0x000000010f0f7890 */ /* 0x000fe2000fffe0ff */
[C---:B------:R-:W-:Y:S01]  /*32d0*/  ISETP.NE.AND P0, PT, R10.reuse, 0x2, PT ;  /* 0x000000020a00780c */ /* 0x040fe20003f05270 */
[----:B------:R-:W-:Y:S02]  /*32e0*/  UIADD3 UR7, UPT, UPT, UR7, 0xa0, URZ ;  /* 0x000000a007077890 */ /* 0x000fe4000fffe0ff */
[----:B------:R-:W-:Y:S01]  /*32f0*/  UISETP.NE.AND UP0, UPT, UR15, 0x2, UPT ;  /* 0x000000020f00788c */ /* 0x000fe2000bf05270 */
[----:B-12---:R-:W-:Y:S02]  /*3300*/  SEL R0, RZ, 0x1, P0 ;  /* 0x00000001ff007807 */ /* 0x006fe40000000000 */
[----:B------:R-:W-:Y:S01]  /*3310*/  SEL R10, R10, RZ, P0 ;  /* 0x000000ff0a0a7207 */ /* 0x000fe20000000000 */
[----:B------:R-:W-:Y:S01]  /*3320*/  USEL UR6, URZ, 0x1, UP0 ;  /* 0x00000001ff067887 */ /* 0x000fe20008000000 */
[----:B------:R-:W-:Y:S01]  /*3330*/  LOP3.LUT R9, R9, R0, RZ, 0x3c, !PT ;  /* 0x0000000009097212 */ /* 0x000fe200078e3cff */
[----:B------:R-:W-:Y:S01]  /*3340*/  USEL UR15, UR15, URZ, UP0 ;  /* 0x000000ff0f0f7287 */ /* 0x000fe20008000000 */
[----:B------:R1:W-:Y:S03]  /*3350*/  UTCBAR [UR7], URZ ;  /* 0x000000ff070073e9 */ /* 0x0003e600080000ff */
[----:B------:R-:W-:Y:S01]  /*3360*/  LOP3.LUT R11, R11, UR6, RZ, 0x3c, !PT ;  /* 0x000000060b0b7c12 */ /* 0x000fe2000f8e3cff */
[----:B------:R-:W-:Y:S07]  /*3370*/  @P1 BRA `(.L_x_58) ;  /* 0xfffffff800a01947 */ /* 0x000fee000383ffff */
[----:B------:R-:W2:Y:S01]  /*3380*/  S2UR UR4, SR_CgaCtaId ;  /* 0x00000000000479c3 */ /* 0x000ea20000008800 */
[----:B------:R-:W-:Y:S01]  /*3390*/  ELECT P0, URZ, PT ;  /* 0x0000000000ff782f */ /* 0x000fe20003800000 */
[----:B------:R-:W-:Y:S01]  /*33a0*/  IMAD.MOV.U32 R0, RZ, RZ, 0x1 ;  /* 0x00000001ff007424 */ /* 0x000fe200078e00ff */
[----:B------:R-:W-:Y:S01]  /*33b0*/  UIADD3 UR5, UPT, UPT, UR5, 0xb0, URZ ;  /* 0x000000b005057890 */ /* 0x000fe2000fffe0ff */
[----:B------:R-:W-:Y:S01]  /*33c0*/  SHF.L.U32 R3, R11, 0x1f, RZ ;  /* 0x0000001f0b037819 */ /* 0x000fe200000006ff */
[----:B------:R-:W-:-:S03]  /*33d0*/  UMOV UR6, 0x40 ;  /* 0x0000004000067882 */ /* 0x000fc60000000000 */
[----:B------:R-:W-:Y:S01]  /*33e0*/  UVIRTCOUNT.DEALLOC.SMPOOL 0x80 ;  /* 0x000000800000784c */ /* 0x000fe20000000000 */
[----:B--2---:R-:W-:Y:S02]  /*33f0*/  ULEA UR4, UR4, UR6, 0x18 ;  /* 0x0000000604047291 */ /* 0x004fe4000f8ec0ff */
[----:B------:R-:W-:-:S07]  /*3400*/  ULEA UR6, UR15, UR5, 0x3 ;  /* 0x000000050f067291 */ /* 0x000fce000f8e18ff */
[----:B------:R2:W-:Y:S02]  /*3410*/  @P0 STS.U8 [UR4+0x1c], R0 ;  /* 0x00001c00ff000988 */ /* 0x0005e40008000004 */
[----:B------:R-:W4:Y:S02]  /*3420*/  SYNCS.PHASECHK.TRANS64.TRYWAIT P0, [UR6], R3 ;  /* 0x00000003ff0075a7 */ /* 0x000f240008001106 */
[----:B--2-4-:R-:W-:Y:S05]  /*3430*/  @!P0 BRA `(.L_x_59) ;  /* 0x0000007c00248947 */ /* 0x014fea0003800000 */
.L_x_147:
[----:B-1----:R-:W-:-:S04]  /*3440*/  UIADD3 UR7, UPT, UPT, UR15, 0x1, URZ ;  /* 0x000000010f077890 */ /* 0x002fc8000fffe0ff */
[----:B------:R-:W-:-:S04]  /*3450*/  UISETP.NE.AND UP0, UPT, UR7, 0x2, UPT ;  /* 0x000000020700788c */ /* 0x000fc8000bf05270 */
[----:B------:R-:W-:Y:S02]  /*3460*/  USEL UR6, URZ, 0x1, UP0 ;  /* 0x00000001ff067887 */ /* 0x000fe40008000000 */
[----:B------:R-:W-:-:S04]  /*3470*/  USEL UR7, UR7, URZ, UP0 ;  /* 0x000000ff07077287 */ /* 0x000fc80008000000 */
[----:B------:R-:W-:Y:S01]  /*3480*/  ULEA UR7, UR7, UR5, 0x3 ;  /* 0x0000000507077291 */ /* 0x000fe2000f8e18ff */
[----:B--2---:R-:W-:-:S04]  /*3490*/  LOP3.LUT R3, R11, UR6, RZ, 0x3c, !PT ;  /* 0x000000060b037c12 */ /* 0x004fc8000f8e3cff */
[----:B------:R-:W-:-:S04]  /*34a0*/  SHF.L.U32 R3, R3, 0x1f, RZ ;  /* 0x0000001f03037819 */ /* 0x000fc800000006ff */
[----:B------:R-:W1:Y:S02]  /*34b0*/  SYNCS.PHASECHK.TRANS64.TRYWAIT P0, [UR7], R3 ;  /* 0x00000003ff0075a7 */ /* 0x000e640008001107 */
[----:B-1----:R-:W-:Y:S05]  /*34c0*/  @!P0 BRA `(.L_x_60) ;  /* 0x0000007c00188947 */ /* 0x002fea0003800000 */
.L_x_149:
[----:B------:R-:W-:Y:S01]  /*34d0*/  NOP ;  /* 0x0000000000007918 */ /* 0x000fe20000000000 */
[----:B-1----:R-:W1:Y:S01]  /*34e0*/  LDS R0, [UR4+0x14] ;  /* 0x00001404ff007984 */ /* 0x002e620008000800 */
[----:B------:R-:W-:Y:S01]  /*34f0*/  ULOP3.LUT UR6, UR16, 0xffff, URZ, 0xc0, !UPT ;  /* 0x0000ffff10067892 */ /* 0x000fe2000f8ec0ff */
[----:B------:R-:W-:Y:S01]  /*3500*/  UMOV UR8, 0xffff ;  /* 0x0000ffff00087882 */ /* 0x000fe20000000000 */
[----:B------:R-:W-:Y:S02]  /*3510*/  UMOV UR5, 0x1 ;  /* 0x0000000100057882 */ /* 0x000fe40000000000 */
[----:B------:R-:W-:-:S04]  /*3520*/  USHF.R.U32.HI UR6, URZ, 0x5, UR6 ;  /* 0x00000005ff067899 */ /* 0x000fc80008011606 */
[----:B------:R-:W-:Y:S02]  /*3530*/  USHF.L.U32 UR8, UR8, UR6, URZ ;  /* 0x0000000608087299 */ /* 0x000fe400080006ff */
[----:B------:R-:W-:-:S04]  /*3540*/  USHF.L.U32 UR5, UR5, UR6, URZ ;  /* 0x0000000605057299 */ /* 0x000fc800080006ff */
[----:B-1----:R-:W-:-:S04]  /*3550*/  LOP3.LUT R0, R0, UR8, RZ, 0xc0, !PT ;  /* 0x0000000800007c12 */ /* 0x002fc8000f8ec0ff */
[----:B------:R-:W-:-:S13]  /*3560*/  ISETP.NE.AND P0, PT, R0, UR8, PT ;  /* 0x0000000800007c0c */ /* 0x000fda000bf05270 */
[----:B------:R-:W-:Y:S05]  /*3570*/  @P0 BRA `(.L_x_61) ;  /* 0x0000000000580947 */ /* 0x000fea0003800000 */
[----:B------:R-:W1:Y:S02]  /*3580*/  LDS R0, [UR4+0x18] ;  /* 0x00001804ff007984 */ /* 0x000e640008000800 */
[----:B-1----:R-:W-:-:S04]  /*3590*/  LOP3.LUT R0, R0, UR5, RZ, 0xc0, !PT ;  /* 0x0000000500007c12 */ /* 0x002fc8000f8ec0ff */
[----:B------:R-:W-:-:S13]  /*35a0*/  ISETP.NE.AND P0, PT, R0, UR5, PT ;  /* 0x0000000500007c0c */ /* 0x000fda000bf05270 */
[----:B------:R-:W-:Y:S05]  /*35b0*/  @P0 BRA `(.L_x_62) ;  /* 0x00000000003c0947 */ /* 0x000fea0003800000 */
[----:B------:R-:W1:Y:S01]  /*35c0*/  S2R R2, SR_LANEID ;  /* 0x0000000000027919 */ /* 0x000e620000000000 */
[----:B------:R-:W-:Y:S01]  /*35d0*/  ULOP3.LUT UR8, URZ, UR8, URZ, 0x33, !UPT ;  /* 0x00000008ff087292 */ /* 0x000fe2000f8e33ff */
[----:B------:R-:W-:Y:S01]  /*35e0*/  LOP3.LUT R4, RZ, UR5, RZ, 0x33, !PT ;  /* 0x00000005ff047c12 */ /* 0x000fe2000f8e33ff */
[----:B------:R-:W-:Y:S02]  /*35f0*/  VOTEU.ANY UR7, UPT, PT ;  /* 0x0000000000077886 */ /* 0x000fe400038e0100 */
[----:B------:R-:W-:Y:S01]  /*3600*/  UFLO.U32 UR7, UR7 ;  /* 0x00000007000772bd */ /* 0x000fe200080e0000 */
[----:B------:R-:W2:Y:S01]  /*3610*/  REDUX UR5, R4 ;  /* 0x00000000040573c4 */ /* 0x000ea20000000000 */
[----:B------:R-:W-:-:S06]  /*3620*/  IMAD.U32 R0, RZ, RZ, UR8 ;  /* 0x00000008ff007e24 */ /* 0x000fcc000f8e00ff */
[----:B------:R4:W-:Y:S01]  /*3630*/  UTCATOMSWS.AND URZ, UR8 ;  /* 0x0000000800ff79e3 */ /* 0x0009e20008000000 */
[----:B------:R-:W3:Y:S01]  /*3640*/  REDUX UR6, R0 ;  /* 0x00000000000673c4 */ /* 0x000ee20000000000 */
[----:B-1----:R-:W-:Y:S01]  /*3650*/  ISETP.EQ.U32.AND P0, PT, R2, UR7, PT ;  /* 0x0000000702007c0c */ /* 0x002fe2000bf02070 */
[----:B--2---:R-:W-:Y:S01]  /*3660*/  IMAD.U32 R2, RZ, RZ, UR5 ;  /* 0x00000005ff027e24 */ /* 0x004fe2000f8e00ff */
[----:B---3--:R-:W-:-:S11]  /*3670*/  MOV R3, UR6 ;  /* 0x0000000600037c02 */ /* 0x008fd60008000f00 */
[----:B------:R4:W-:Y:S04]  /*3680*/  @P0 ATOMS.AND RZ, [UR4+0x14], R3 ;  /* 0x00001403ffff098c */ /* 0x0009e8000a800004 */
[----:B------:R4:W-:Y:S01]  /*3690*/  @P0 ATOMS.AND RZ, [UR4+0x18], R2 ;  /* 0x00001802ffff098c */ /* 0x0009e2000a800004 */
[----:B------:R-:W-:Y:S05]  /*36a0*/  BRA `(.L_x_63) ;  /* 0x0000000000147947 */ /* 0x000fea0003800000 */
.L_x_62:
[----:B------:R-:W-:Y:S02]  /*36b0*/  MOV R2, 0x36d0 ;  /* 0x000036d000027802 */ /* 0x000fe40000000f00 */
[----:B---3-5:R-:W-:Y:S05]  /*36c0*/  CALL.REL.NOINC `($__internal_0_$__cuda_sm10x_tcgen05_guardrail_trap_col_being_dealloced_not_returned_by_alloc) ;  /* 0x0000008000007944 */ /* 0x028fea0003c00000 */
[----:B------:R-:W-:Y:S05]  /*36d0*/  BRA `(.L_x_63) ;  /* 0x0000000000087947 */ /* 0x000fea0003800000 */
.L_x_61:
[----:B------:R-:W-:Y:S02]  /*36e0*/  MOV R2, 0x3700 ;  /* 0x0000370000027802 */ /* 0x000fe40000000f00 */
[----:B---3-5:R-:W-:Y:S05]  /*36f0*/  CALL.REL.NOINC `($__internal_2_$__cuda_sm10x_tcgen05_guardrail_trap_unallocated_columns_being_dealloced) ;  /* 0x00000080000c7944 */ /* 0x028fea0003c00000 */
.L_x_63:
[----:B------:R-:W-:Y:S01]  /*3700*/  NOP ;  /* 0x0000000000007918 */ /* 0x000fe20000000000 */
[----:B----4-:R-:W-:Y:S05]  /*3710*/  EXIT ;  /* 0x000000000000794d */ /* 0x010fea0003800000 */
.L_x_47:
[----:B------:R-:W-:-:S09]  /*3720*/  UISETP.NE.OR UP3, UPT, UR8, 0x3, UP3 ;  /* 0x000000030800788c */ /* 0x000fd20009f65670 */
[----:B------:R-:W-:Y:S05]  /*3730*/  BRA.U UP3, `(.L_x_64) ;  /* 0x0000001103147547 */ /* 0x000fea000b800000 */
[----:B------:R-:W1:Y:S01]  /*3740*/  LDC R0, c[0x0][0xb30] ;  /* 0x0002cc00ff007b82 */ /* 0x000e620000000800 */
[----:B------:R-:W2:Y:S01]  /*3750*/  LDCU.64 UR8, c[0x0][0x888] ;  /* 0x00011100ff0877ac */ /* 0x000ea20008000a00 */
[----:B------:R-:W-:Y:S02]  /*3760*/  HFMA2 R29, -RZ, RZ, 0, 0 ;  /* 0x00000000ff1d7431 */ /* 0x000fe400000001ff */
[----:B------:R-:W-:Y:S01]  /*3770*/  IMAD.MOV.U32 R31, RZ, RZ, 0x1 ;  /* 0x00000001ff1f7424 */ /* 0x000fe200078e00ff */
[----:B------:R-:W-:Y:S01]  /*3780*/  MOV R23, 0x4000 ;  /* 0x0000400000177802 */ /* 0x000fe20000000f00 */
[----:B------:R-:W4:Y:S01]  /*3790*/  LDCU.64 UR4, c[0x0][0x890] ;  /* 0x00011200ff0477ac */ /* 0x000f220008000a00 */
[----:B------:R-:W-:Y:S01]  /*37a0*/  IMAD.MOV.U32 R30, RZ, RZ, RZ ;  /* 0x000000ffff1e7224 */ /* 0x000fe200078e00ff */
[----:B------:R-:W3:Y:S01]  /*37b0*/  LDC R19, c[0x0][0x370] ;  /* 0x0000dc00ff137b82 */ /* 0x000ee20000000800 */
[----:B------:R-:W-:Y:S01]  /*37c0*/  UMOV UR7, 0x400 ;  /* 0x0000040000077882 */ /* 0x000fe20000000000 */
[----:B------:R-:W-:-:S02]  /*37d0*/  UPLOP3.LUT UP0, UPT, UPT, UPT, UPT, 0x40, 0x4 ;  /* 0x000000000004789c */ /* 0x000fc40003f0e870 */
[----:B------:R-:W-:-:S04]  /*37e0*/  ULEA UR7, UR37, UR7, 0x18 ;  /* 0x0000000725077291 */ /* 0x000fc8000f8ec0ff */
[----:B------:R-:W3:Y:S01]  /*37f0*/  LDC R2, c[0x0][0xb0c] ;  /* 0x0002c300ff027b82 */ /* 0x000ee20000000800 */
[----:B------:R-:W-:Y:S02]  /*3800*/  UIADD3 UR13, UPT, UPT, UR7, 0x48, URZ ;  /* 0x00000048070d7890 */ /* 0x000fe4000fffe0ff */
[----:B--2---:R-:W-:Y:S02]  /*3810*/  UISETP.NE.U32.AND UP2, UPT, UR8, URZ, UPT ;  /* 0x000000ff0800728c */ /* 0x004fe4000bf45070 */
[----:B------:R-:W-:Y:S02]  /*3820*/  UIADD3 UR33, UPT, UPT, UR7, 0x30, URZ ;  /* 0x0000003007217890 */ /* 0x000fe4000fffe0ff */
[----:B----4-:R-:W-:Y:S01]  /*3830*/  UISETP.NE.U32.AND UP3, UPT, UR4, URZ, UPT ;  /* 0x000000ff0400728c */ /* 0x010fe2000bf65070 */
[----:B------:R-:W2:Y:S01]  /*3840*/  LDC R18, c[0x0][0xb20] ;  /* 0x0002c800ff127b82 */ /* 0x000ea20000000800 */
[----:B-1----:R-:W-:Y:S01]  /*3850*/  ISETP.NE.AND P1, PT, R0, 0x1, PT ;  /* 0x000000010000780c */ /* 0x002fe20003f25270 */
[----:B------:R-:W-:-:S02]  /*3860*/  UISETP.NE.AND.EX UP2, UPT, UR9, URZ, UPT, UP2 ;  /* 0x000000ff0900728c */ /* 0x000fc4000bf45320 */
[----:B------:R-:W-:Y:S02]  /*3870*/  UIADD3 UR25, UPT, UPT, UR7, 0x38, URZ ;  /* 0x0000003807197890 */ /* 0x000fe4000fffe0ff */
[----:B------:R-:W-:Y:S02]  /*3880*/  UIADD3 UR17, UPT, UPT, UR7, 0x40, URZ ;  /* 0x0000004007117890 */ /* 0x000fe4000fffe0ff */
[----:B------:R-:W1:Y:S01]  /*3890*/  LDC.64 R32, c[0x0][0x348] ;  /* 0x0000d200ff207b82 */ /* 0x000e620000000a00 */
[----:B------:R-:W-:Y:S02]  /*38a0*/  UPRMT UR13, UR37, 0x654, UR13 ;  /* 0x00000654250d7896 */ /* 0x000fe4000800000d */
[----:B------:R-:W-:-:S05]  /*38b0*/  UISETP.NE.AND.EX UP3, UPT, UR5, URZ, UPT, UP3 ;  /* 0x000000ff0500728c */ /* 0x000fca000bf65330 */
[----:B------:R-:W4:Y:S08]  /*38c0*/  LDC.64 R16, c[0x0][0xb10] ;  /* 0x0002c400ff107b82 */ /* 0x000f300000000a00 */
[----:B------:R-:W1:Y:S08]  /*38d0*/  LDC.64 R6, c[0x0][0xb18] ;  /* 0x0002c600ff067b82 */ /* 0x000e700000000a00 */
[----:B------:R-:W1:Y:S08]  /*38e0*/  LDC.64 R4, c[0x0][0xb28] ;  /* 0x0002ca00ff047b82 */ /* 0x000e700000000a00 */
[----:B--23--:R-:W1:Y:S02]  /*38f0*/  LDC R22, c[0x0][0x374] ;  /* 0x0000dd00ff167b82 */ /* 0x00ce640000000800 */
.L_x_75:
[C---:B------:R-:W-:Y:S02]  /*3900*/  LEA R0, R30.reuse, UR7, 0x3 ;  /* 0x000000071e007c11 */ /* 0x040fe4000f8e18ff */
[----:B------:R-:W-:Y:S02]  /*3910*/  SHF.L.U32 R3, R29, 0x1f, RZ ;  /* 0x0000001f1d037819 */ /* 0x000fe400000006ff */
[----:B------:R-:W-:Y:S02]  /*3920*/  LEA R24, R30, UR7, 0x4 ;  /* 0x000000071e187c11 */ /* 0x000fe4000f8e20ff */
[----:B--2---:R-:W2:Y:S02]  /*3930*/  SYNCS.PHASECHK.TRANS64.TRYWAIT P0, [R0+URZ+0x80], R3 ;  /* 0x00008003000075a7 */ /* 0x004ea400080011ff */
[----:B--2---:R-:W-:Y:S05]  /*3940*/  @!P0 BRA `(.L_x_65) ;  /* 0x0000007800108947 */ /* 0x004fea0003800000 */
.L_x_150:
[----:B------:R-:W-:Y:S01]  /*3950*/  ISETP.GE.AND P0, PT, R72, 0x1, PT ;  /* 0x000000014800780c */ /* 0x000fe20003f06270 */
[----:B------:R-:W3:Y:S01]  /*3960*/  LDS.128 R24, [R24+0xf0] ;  /* 0x0000f00018187984 */ /* 0x000ee20000000c00 */
[----:B--2---:R-:W-:Y:S01]  /*3970*/  VIADD R0, R0, 0x90 ;  /* 0x0000009000007836 */ /* 0x004fe20000000000 */
[----:B------:R-:W-:Y:S01]  /*3980*/  @!PT LDS RZ, [RZ] ;  /* 0x00000000fffff984 */ /* 0x000fe20000000800 */
[----:B------:R-:W-:Y:S01]  /*3990*/  @!PT LDS RZ, [RZ] ;  /* 0x00000000fffff984 */ /* 0x000fe20000000800 */
[----:B------:R-:W-:Y:S01]  /*39a0*/  @!PT LDS RZ, [RZ] ;  /* 0x00000000fffff984 */ /* 0x000fe20000000800 */
[----:B------:R-:W-:Y:S01]  /*39b0*/  @!PT LDS RZ, [RZ] ;  /* 0x00000000fffff984 */ /* 0x000fe20000000800 */
[----:B------:R2:W-:Y:S06]  /*39c0*/  MEMBAR.ALL.CTA ;  /* 0x0000000000007992 */ /* 0x0005ec0000008000 */
[----:B--2---:R-:W2:Y:S01]  /*39d0*/  FENCE.VIEW.ASYNC.S ;  /* 0x00000000000073c6 */ /* 0x004ea20000000000 */
[----:B------:R-:W-:Y:S04]  /*39e0*/  PRMT R0, RZ, 0x654, R0 ;  /* 0x00000654ff007816 */ /* 0x000fe80000000000 */
[----:B--2---:R2:W-:Y:S01]  /*39f0*/  SYNCS.ARRIVE.TRANS64.RED.A1T0 RZ, [R0+URZ], RZ ;  /* 0x000000ff00ff79a7 */ /* 0x0045e200081004ff */
[----:B---3--:R-:W-:Y:S11]  /*3a00*/  LOP3.LUT P3, RZ, R26, 0x1, RZ, 0xc0, !PT ;  /* 0x000000011aff7812 */ /* 0x008ff6000786c0ff */
[----:B------:R-:W-:Y:S02]  /*3a10*/  @!UPT UIADD3 URZ, UPT, UPT, URZ, URZ, URZ ;  /* 0x000000fffffff290 */ /* 0x000fe4000fffe0ff */
[----:B------:R-:W-:Y:S02]  /*3a20*/  @P3 MOV R13, R24 ;  /* 0x00000018000d3202 */ /* 0x000fe40000000f00 */
[----:B------:R-:W-:Y:S01]  /*3a30*/  @P3 LOP3.LUT R8, R25, 0xffff, RZ, 0xc0, !PT ;  /* 0x0000ffff19083812 */ /* 0x000fe200078ec0ff */
[----:B--2---:R-:W-:Y:S06]  /*3a40*/  @!P0 BRA `(.L_x_66) ;  /* 0x0000000000a48947 */ /* 0x004fec0003800000 */
[----:B-1----:R-:W-:Y:S01]  /*3a50*/  IMAD.HI.U32 R35, R22, R7, RZ ;  /* 0x0000000716237227 */ /* 0x002fe200078e00ff */
[----:B------:R-:W-:Y:S02]  /*3a60*/  ISETP.NE.AND P0, PT, R6, 0x1, PT ;  /* 0x000000010600780c */ /* 0x000fe40003f05270 */
[----:B------:R-:W-:Y:S01]  /*3a70*/  ISETP.NE.AND P2, PT, R72, 0x1, PT ;  /* 0x000000014800780c */ /* 0x000fe20003f45270 */
[----:B----4-:R-:W-:Y:S01]  /*3a80*/  IMAD.HI.U32 R34, R19, R16, RZ ;  /* 0x0000001013227227 */ /* 0x010fe200078e00ff */
[----:B------:R-:W-:Y:S02]  /*3a90*/  SHF.R.U32.HI R35, RZ, R18, R35 ;  /* 0x00000012ff237219 */ /* 0x000fe40000011623 */
[----:B------:R-:W-:Y:S01]  /*3aa0*/  ISETP.NE.AND P4, PT, R2, 0x1, PT ;  /* 0x000000010200780c */ /* 0x000fe20003f85270 */
[----:B------:R-:W-:Y:S01]  /*3ab0*/  IMAD.HI.U32 R36, R13, R16, RZ ;  /* 0x000000100d247227 */ /* 0x000fe200078e00ff */
[----:B------:R-:W-:Y:S02]  /*3ac0*/  SHF.R.U32.HI R34, RZ, R17, R34 ;  /* 0x00000011ff227219 */ /* 0x000fe40000011622 */
[----:B------:R-:W-:Y:S01]  /*3ad0*/  SEL R3, R22, R35, !P0 ;  /* 0x0000002316037207 */ /* 0x000fe20004000000 */
[C---:B------:R-:W-:Y:S01]  /*3ae0*/  IMAD.HI.U32 R35, R8.reuse, R7, RZ ;  /* 0x0000000708237227 */ /* 0x040fe200078e00ff */
[----:B------:R-:W-:Y:S02]  /*3af0*/  SEL R11, R19, R34, !P4 ;  /* 0x00000022130b7207 */ /* 0x000fe40006000000 */
[----:B------:R-:W-:Y:S01]  /*3b00*/  SHF.R.U32.HI R36, RZ, R17, R36 ;  /* 0x00000011ff247219 */ /* 0x000fe20000011624 */
[----:B------:R-:W-:Y:S01]  /*3b10*/  IMAD.HI.U32 R38, R3, R4, RZ ;  /* 0x0000000403267227 */ /* 0x000fe200078e00ff */
[----:B------:R-:W-:Y:S03]  /*3b20*/  SHF.R.U32.HI R35, RZ, R18, R35 ;  /* 0x00000012ff237219 */ /* 0x000fe60000011623 */
[----:B------:R-:W-:Y:S01]  /*3b30*/  IMAD.HI.U32 R34, R11, R4, RZ ;  /* 0x000000040b227227 */ /* 0x000fe200078e00ff */
[----:B------:R-:W-:Y:S02]  /*3b40*/  @P2 SHF.R.U32.HI R3, RZ, R5, R38 ;  /* 0x00000005ff032219 */ /* 0x000fe40000011626 */
[----:B------:R-:W-:Y:S02]  /*3b50*/  SEL R9, R8, R35, !P0 ;  /* 0x0000002308097207 */ /* 0x000fe40004000000 */
[----:B------:R-:W-:Y:S01]  /*3b60*/  @P2 SHF.R.U32.HI R11, RZ, R5, R34 ;  /* 0x00000005ff0b2219 */ /* 0x000fe20000011622 */
[C---:B------:R-:W-:Y:S01]  /*3b70*/  IMAD R10, R72.reuse, R3, RZ ;  /* 0x00000003480a7224 */ /* 0x040fe200078e02ff */
[----:B------:R-:W-:Y:S01]  /*3b80*/  SEL R3, R13, R36, !P4 ;  /* 0x000000240d037207 */ /* 0x000fe20006000000 */
[C---:B------:R-:W-:Y:S03]  /*3b90*/  IMAD.HI.U32 R14, R9.reuse, R4, RZ ;  /* 0x00000004090e7227 */ /* 0x040fe600078e00ff */
[----:B------:R-:W-:Y:S01]  /*3ba0*/  ISETP.GE.AND P0, PT, R9, R10, PT ;  /* 0x0000000a0900720c */ /* 0x000fe20003f06270 */
[C---:B------:R-:W-:Y:S01]  /*3bb0*/  IMAD R12, R72.reuse, R11, RZ ;  /* 0x0000000b480c7224 */ /* 0x040fe200078e02ff */
[-C--:B------:R-:W-:Y:S04]  /*3bc0*/  SHF.R.U32.HI R14, RZ, R5.reuse, R14 ;  /* 0x00000005ff0e7219 */ /* 0x080fe8000001160e */
[----:B------:R-:W-:Y:S02]  /*3bd0*/  ISETP.GE.OR P0, PT, R3, R12, P0 ;  /* 0x0000000c0300720c */ /* 0x000fe40000706670 */
[----:B------:R-:W-:Y:S05]  /*3be0*/  SEL R15, R9, R14, !P2 ;  /* 0x0000000e090f7207 */ /* 0x000fea0005000000 */
[----:B------:R-:W-:Y:S04]  /*3bf0*/  IMAD.MOV R14, RZ, RZ, -R15 ;  /* 0x000000ffff0e7224 */ /* 0x000fe800078e0a0f */
[----:B------:R-:W-:Y:S02]  /*3c00*/  IMAD R14, R72, R14, R9 ;  /* 0x0000000e480e7224 */ /* 0x000fe400078e0209 */
[C---:B------:R-:W-:Y:S05]  /*3c10*/  @!P0 IMAD.HI.U32 R10, R3.reuse, R4, RZ ;  /* 0x00000004030a8227 */ /* 0x040fea00078e00ff */
[----:B------:R-:W-:Y:S04]  /*3c20*/  @!P0 SHF.R.U32.HI R10, RZ, R5, R10 ;  /* 0x00000005ff0a8219 */ /* 0x000fe8000001160a */
[----:B------:R-:W-:Y:S01]  /*3c30*/  @!P0 SEL R0, R3, R10, !P2 ;  /* 0x0000000a03008207 */ /* 0x000fe20005000000 */
[----:B------:R-:W-:Y:S03]  /*3c40*/  IMAD.MOV R10, RZ, RZ, -R3 ;  /* 0x000000ffff0a7224 */ /* 0x000fe600078e0a03 */
[----:B------:R-:W-:Y:S01]  /*3c50*/  @!P0 IADD3 R15, PT, PT, R15, -R0, RZ ;  /* 0x800000000f0f8210 */ /* 0x000fe20007ffe0ff */
[----:B------:R-:W-:Y:S01]  /*3c60*/  @!P0 IMAD R0, R11, R14, R0 ;  /* 0x0000000e0b008224 */ /* 0x000fe200078e0200 */
[----:B------:R-:W-:Y:S01]  /*3c70*/  IADD3 R11, PT, PT, -R9, RZ, RZ ;  /* 0x000000ff090b7210 */ /* 0x000fe20007ffe1ff */
[----:B------:R-:W-:Y:S02]  /*3c80*/  IMAD R13, R2, R10, R13 ;  /* 0x0000000a020d7224 */ /* 0x000fe400078e020d */
[----:B------:R-:W-:Y:S02]  /*3c90*/  @!P0 IMAD R9, R15, R72, R3 ;  /* 0x000000480f098224 */ /* 0x000fe400078e0203 */
[----:B------:R-:W-:Y:S02]  /*3ca0*/  @!P0 IMAD.MOV.U32 R3, RZ, RZ, R0 ;  /* 0x000000ffff038224 */ /* 0x000fe400078e0000 */
[----:B------:R-:W-:Y:S02]  /*3cb0*/  IMAD R8, R6, R11, R8 ;  /* 0x0000000b06087224 */ /* 0x000fe400078e0208 */
[----:B------:R-:W-:Y:S02]  /*3cc0*/  IMAD R13, R3, R2, R13 ;  /* 0x00000002030d7224 */ /* 0x000fe400078e020d */
[----:B------:R-:W-:Y:S02]  /*3cd0*/  IMAD R8, R9, R6, R8 ;  /* 0x0000000609087224 */ /* 0x000fe400078e0208 */
.L_x_66:
[----:B------:R-:W-:Y:S05]  /*3ce0*/  BRA.U UP0, `(.L_x_67) ;  /* 0x0000000100107547 */ /* 0x000fea000b800000 */
[----:B------:R-:W-:Y:S04]  /*3cf0*/  MOV R0, UR6 ;  /* 0x0000000600007c02 */ /* 0x000fe80008000f00 */
[----:B------:R-:W-:Y:S04]  /*3d00*/  SHF.L.U32 R3, R0, 0x1f, RZ ;  /* 0x0000001f00037819 */ /* 0x000fe800000006ff */
[----:B------:R-:W2:Y:S02]  /*3d10*/  SYNCS.PHASECHK.TRANS64.TRYWAIT P0, [UR7+0x78], R3 ;  /* 0x00007803ff0075a7 */ /* 0x000ea40008001107 */
[----:B--2---:R-:W-:Y:S05]  /*3d20*/  @!P0 BRA `(.L_x_68) ;  /* 0x00000074002c8947 */ /* 0x004fea0003800000 */
.L_x_67:
[----:B------:R-:W-:Y:S02]  /*3d30*/  R2UR UR35, R21 ;  /* 0x00000000152372ca */ /* 0x000fe400000e0000 */
[----:B------:R-:W-:Y:S02]  /*3d40*/  R2UR UR34, R20 ;  /* 0x00000000142272ca */ /* 0x000fe400000e0000 */
[----:B------:R-:W-:Y:S02]  /*3d50*/  ISETP.NE.U32.AND P2, PT, RZ, UR4, PT ;  /* 0x00000004ff007c0c */ /* 0x000fe4000bf45070 */
[----:B------:R-:W-:Y:S02]  /*3d60*/  SHF.L.U32 R12, R31, 0x1f, RZ ;  /* 0x0000001f1f0c7819 */ /* 0x000fe400000006ff */
[----:B------:R-:W-:Y:S05]  /*3d70*/  ISETP.NE.AND.EX P2, PT, RZ, UR5, PT, P2 ;  /* 0x00000005ff007c0c */ /* 0x000fea000bf45320 */
[----:B------:R-:W-:Y:S02]  /*3d80*/  USHF.L.U32 UR35, UR35, 0x7, URZ ;  /* 0x0000000723237899 */ /* 0x000fe400080006ff */
[----:B------:R-:W-:Y:S01]  /*3d90*/  USHF.L.U32 UR34, UR34, 0x8, URZ ;  /* 0x0000000822227899 */ /* 0x000fe200080006ff */
[----:B------:R-:W-:Y:S11]  /*3da0*/  BRA.U !UP3, `(.L_x_69) ;  /* 0x000000010b347547 */ /* 0x000ff6000b800000 */
[----:B------:R-:W-:Y:S01]  /*3db0*/  UPLOP3.LUT UP1, UPT, UPT, UPT, UP2, 0x80, 0x8 ;  /* 0x000000000008789c */ /* 0x000fe20003f2f020 */
[----:B--2---:R-:W-:Y:S02]  /*3dc0*/  HFMA2 R0, -RZ, RZ, 0, 5.9604644775390625e-08 ;  /* 0x00000001ff007431 */ /* 0x004fe400000001ff */
[----:B------:R-:W-:Y:S03]  /*3dd0*/  IMAD.MOV.U32 R159, RZ, RZ, 0x1 ;  /* 0x00000001ff9f7424 */ /* 0x000fe600078e00ff */
[----:B------:R-:W-:Y:S05]  /*3de0*/  PLOP3.LUT P0, PT, PT, PT, UP1, 0x80, 0x8 ;  /* 0x000000000008781c */ /* 0x000fea0003f0f018 */
[----:B------:R-:W2:Y:S01]  /*3df0*/  @UP1 LDCU.64 UR10, c[0x0][0x888] ;  /* 0x00011100ff0a17ac */ /* 0x000ea20008000a00 */
[----:B------:R-:W-:Y:S07]  /*3e00*/  @UP1 UIMAD UR8, UR36, UR4, URZ ;  /* 0x00000004240812a4 */ /* 0x000fee000f8e02ff */
[----:B------:R-:W-:Y:S01]  /*3e10*/  @!P0 PRMT R159, R0, 0x7610, R159 ;  /* 0x00007610009f8816 */ /* 0x000fe2000000009f */
[----:B--2---:R-:W-:Y:S03]  /*3e20*/  @UP1 UIMAD.WIDE UR10, UR8, 0x4, UR10 ;  /* 0x00000004080a18a5 */ /* 0x004fe6000f8e020a */
[----:B------:R-:W2:Y:S03]  /*3e30*/  @!UP1 LDCU UR8, c[0x0][0x880] ;  /* 0x00011000ff0897ac */ /* 0x000ea60008000800 */
[----:B------:R-:W-:Y:S01]  /*3e40*/  IMAD.U32 R10, RZ, RZ, UR10 ;  /* 0x0000000aff0a7e24 */ /* 0x000fe2000f8e00ff */
[----:B------:R-:W-:Y:S05]  /*3e50*/  MOV R11, UR11 ;  /* 0x0000000b000b7c02 */ /* 0x000fea0008000f00 */
[----:B-----5:R3:W5:Y:S02]  /*3e60*/  @P0 LDG.E R81, desc[UR44][R10.64] ;  /* 0x0000002c0a510981 */ /* 0x020764000c1e1900 */
[----:B--23--:R-:W-:Y:S07]  /*3e70*/  @!P0 IMAD.U32 R81, RZ, RZ, UR8 ;  /* 0x00000008ff518e24 */ /* 0x00cfee000f8e00ff */
.L_x_69:
[----:B-----5:R-:W-:Y:S01]  /*3e80*/  @!P2 FSETP.EQ.AND P0, PT, R81, RZ, PT ;  /* 0x000000ff5100a20b */ /* 0x020fe20003f02000 */
[----:B------:R-:W-:Y:S01]  /*3e90*/  @!UPT UIADD3 URZ, UPT, UPT, URZ, URZ, URZ ;  /* 0x000000fffffff290 */ /* 0x000fe2000fffe0ff */
[----:B------:R-:W-:Y:S11]  /*3ea0*/  @!P2 BRA `(.L_x_70) ;  /* 0x000000000014a947 */ /* 0x000ff60003800000 */
[----:B------:R-:W-:Y:S02]  /*3eb0*/  LOP3.LUT P2, RZ, R159, 0xff, RZ, 0xc0, !PT ;  /* 0x000000ff9fff7812 */ /* 0x000fe4000784c0ff */
[----:B------:R-:W-:Y:S04]  /*3ec0*/  PLOP3.LUT P0, PT, PT, PT, UP1, 0x80, 0x8 ;  /* 0x000000000008781c */ /* 0x000fe80003f0f018 */
[----:B------:R-:W-:Y:S07]  /*3ed0*/  PLOP3.LUT P0, PT, P0, PT, PT, 0x8, 0x80 ;  /* 0x000000000080781c */ /* 0x000fee000070e170 */
[----:B------:R-:W-:Y:S11]  /*3ee0*/  @P2 FSETP.EQ.AND P0, PT, R81, RZ, PT ;  /* 0x000000ff5100220b */ /* 0x000ff60003f02000 */
[----:B------:R-:W-:Y:S02]  /*3ef0*/  @!UPT UIADD3 URZ, UPT, UPT, URZ, URZ, URZ ;  /* 0x000000fffffff290 */ /* 0x000fe4000fffe0ff */
.L_x_70:
[----:B------:R-:W3:Y:S01]  /*3f00*/  SYNCS.PHASECHK.TRANS64.TRYWAIT P2, [UR7+0x50], R12 ;  /* 0x0000500cff0075a7 */ /* 0x000ee20008041107 */
[----:B------:R-:W-:Y:S04]  /*3f10*/  ELECT P4, URZ, PT ;  /* 0x0000000000ff782f */ /* 0x000fe80003880000 */
[----:B------:R-:W-:Y:S11]  /*3f20*/  PLOP3.LUT P4, PT, P0, P4, PT, 0xf2, 0x2f ;  /* 0x00000000002f781c */ /* 0x000ff60000789e72 */
[----:B------:R-:W-:Y:S02]  /*3f30*/  @!UPT UIADD3 URZ, UPT, UPT, URZ, URZ, URZ ;  /* 0x000000fffffff290 */ /* 0x000fe4000fffe0ff */
[----:B-1----:R-:W-:Y:S05]  /*3f40*/  @!P4 IADD3 R9, P0, PT, R32, 0x580, RZ ;  /* 0x000005802009c810 */ /* 0x002fea0007f1e0ff */
[----:B--2---:R-:W-:Y:S01]  /*3f50*/  @!P4 IMAD.X R0, RZ, RZ, R33, P0 ;  /* 0x000000ffff00c224 */ /* 0x004fe200000e0621 */
[----:B---3--:R-:W-:Y:S07]  /*3f60*/  @!P2 BRA `(.L_x_71) ;  /* 0x0000007000b4a947 */ /* 0x008fee0003800000 */
.L_x_153:
[----:B------:R-:W-:Y:S01]  /*3f70*/  @!P4 R2UR UR8, R0 ;  /* 0x000000000008c2ca */ /* 0x000fe200000e0000 */
[----:B------:R-:W-:Y:S01]  /*3f80*/  VOTEU.ALL UP0, P4 ;  /* 0x0000000000ff7886 */ /* 0x000fe20002000000 */
[----:B------:R-:W-:Y:S01]  /*3f90*/  @!P4 R2UR UR9, R9 ;  /* 0x000000000909c2ca */ /* 0x000fe200000e0000 */
[----:B------:R-:W-:Y:S01]  /*3fa0*/  @!P4 IMAD.MOV.U32 R0, RZ, RZ, 0x4000 ;  /* 0x00004000ff00c424 */ /* 0x000fe200078e00ff */
[----:B------:R-:W-:Y:S01]  /*3fb0*/  UMOV UR10, 0x0 ;  /* 0x00000000000a7882 */ /* 0x000fe20000000000 */
[----:B------:R-:W-:Y:S01]  /*3fc0*/  UMOV UR11, 0x10000000 ;  /* 0x10000000000b7882 */ /* 0x000fe20000000000 */
[----:B------:R-:W-:Y:S01]  /*3fd0*/  @!UP0 UIADD3 UR32, UPT, UPT, UR7, 0x400, URZ ;  /* 0x0000040007208890 */ /* 0x000fe2000fffe0ff */
[----:B------:R-:W-:Y:S01]  /*3fe0*/  @!P4 IADD3 R9, P0, PT, R32, 0x580, RZ ;  /* 0x000005802009c810 */ /* 0x000fe20007f1e0ff */
[----:B------:R-:W-:Y:S05]  /*3ff0*/  VOTEU.ALL UP0, P4 ;  /* 0x0000000000ff7886 */ /* 0x000fea0002000000 */
[----:B------:R-:W-:Y:S01]  /*4000*/  IMAD.U32 R11, RZ, RZ, UR8 ;  /* 0x00000008ff0b7e24 */ /* 0x000fe2000f8e00ff */
[----:B------:R-:W-:Y:S01]  /*4010*/  UPRMT UR8, UR37, 0x654, UR33 ;  /* 0x0000065425087896 */ /* 0x000fe20008000021 */
[----:B------:R-:W-:Y:S03]  /*4020*/  IMAD.U32 R10, RZ, RZ, UR9 ;  /* 0x00000009ff0a7e24 */ /* 0x000fe6000f8e00ff */
[----:B------:R-:W-:Y:S02]  /*4030*/  @!P4 R2UR UR15, R11 ;  /* 0x000000000b0fc2ca */ /* 0x000fe400000e0000 */
[----:B------:R-:W-:Y:S11]  /*4040*/  @!P4 R2UR UR14, R10 ;  /* 0x000000000a0ec2ca */ /* 0x000ff600000e0000 */
[----:B------:R-:W-:Y:S02]  /*4050*/  @!UPT UIADD3 URZ, UPT, UPT, URZ, URZ, URZ ;  /* 0x000000fffffff290 */ /* 0x000fe4000fffe0ff */
[----:B------:R2:W-:Y:S01]  /*4060*/  @!UP0 UTMALDG.3D [UR32], [UR14], desc[UR10] ;  /* 0x00000a200e0085b4 */ /* 0x0005e20008011000 */
[----:B------:R3:W-:Y:S01]  /*4070*/  @!P4 SYNCS.ARRIVE.TRANS64.RED.A0TR RZ, [UR7+0x30], R0 ;  /* 0x00003000ffffc9a7 */ /* 0x0007e20008300407 */
[----:B------:R-:W-:Y:S01]  /*4080*/  SYNCS.ARRIVE.TRANS64.RED.A1T0 RZ, [UR8], RZ ;  /* 0x000000ffffff79a7 */ /* 0x000fe20008100408 */
[----:B---3--:R-:W-:Y:S01]  /*4090*/  @!P4 IMAD.X R0, RZ, RZ, R33, P0 ;  /* 0x000000ffff00c224 */ /* 0x008fe200000e0621 */
[----:B------:R-:W3:Y:S02]  /*40a0*/  SYNCS.PHASECHK.TRANS64.TRYWAIT P2, [UR7+0x58], R12 ;  /* 0x0000580cff0075a7 */ /* 0x000ee40008041107 */
[----:B--23--:R-:W-:Y:S05]  /*40b0*/  @!P2 BRA `(.L_x_72) ;  /* 0x000000700078a947 */ /* 0x00cfea0003800000 */
.L_x_155:
        /* <DEDUP_REMOVED lines=8> */
[----:B------:R-:W-:Y:S01]  /*4140*/  @!UP0 UIADD3 UR24, UPT, UPT, UR7, 0x4400, URZ ;  /* 0x0000440007188890 */ /* 0x000fe2000fffe0ff */
[----:B------:R-:W-:Y:S01]  /*4150*/  VOTEU.ALL UP0, P4 ;  /* 0x0000000000ff7886 */ /* 0x000fe20002000000 */
[----:B------:R-:W-:Y:S01]  /*4160*/  UMOV UR27, UR35 ;  /* 0x00000023001b7c82 */ /* 0x000fe20008000000 */
[----:B------:R-:W-:Y:S02]  /*4170*/  UMOV UR28, UR36 ;  /* 0x00000024001c7c82 */ /* 0x000fe40008000000 */
[----:B------:R-:W-:Y:S01]  /*4180*/  IMAD.U32 R11, RZ, RZ, UR8 ;  /* 0x00000008ff0b7e24 */ /* 0x000fe2000f8e00ff */
[----:B------:R-:W-:Y:S01]  /*4190*/  UPRMT UR8, UR37, 0x654, UR25 ;  /* 0x0000065425087896 */ /* 0x000fe20008000019 */
[----:B------:R-:W-:Y:S02]  /*41a0*/  IMAD.U32 R10, RZ, RZ, UR9 ;  /* 0x00000009ff0a7e24 */ /* 0x000fe4000f8e00ff */
[----:B------:R-:W-:Y:S01]  /*41b0*/  @!P4 IMAD.X R20, RZ, RZ, R33, P0 ;  /* 0x000000ffff14c224 */ /* 0x000fe200000e0621 */
[----:B------:R-:W-:Y:S02]  /*41c0*/  @!P4 R2UR UR15, R11 ;  /* 0x000000000b0fc2ca */ /* 0x000fe400000e0000 */
[----:B------:R-:W-:Y:S11]  /*41d0*/  @!P4 R2UR UR14, R10 ;  /* 0x000000000a0ec2ca */ /* 0x000ff600000e0000 */
[----:B------:R-:W-:Y:S02]  /*41e0*/  @!UPT UIADD3 URZ, UPT, UPT, URZ, URZ, URZ ;  /* 0x000000fffffff290 */ /* 0x000fe4000fffe0ff */
[----:B------:R2:W-:Y:S01]  /*41f0*/  @!UP0 UTMALDG.3D [UR24], [UR14], desc[UR10] ;  /* 0x00000a180e0085b4 */ /* 0x0005e20008011000 */
[----:B------:R2:W-:Y:S01]  /*4200*/  @!P4 SYNCS.ARRIVE.TRANS64.RED.A0TR RZ, [UR7+0x38], R0 ;  /* 0x00003800ffffc9a7 */ /* 0x0005e20008300407 */
[----:B------:R-:W-:Y:S01]  /*4210*/  SYNCS.ARRIVE.TRANS64.RED.A1T0 RZ, [UR8], RZ ;  /* 0x000000ffffff79a7 */ /* 0x000fe20008100408 */
[----:B------:R-:W3:Y:S02]  /*4220*/  SYNCS.PHASECHK.TRANS64.TRYWAIT P2, [UR7+0x60], R12 ;  /* 0x0000600cff0075a7 */ /* 0x000ee40008041107 */
[----:B--23--:R-:W-:Y:S05]  /*4230*/  @!P2 BRA `(.L_x_73) ;  /* 0x000000700030a947 */ /* 0x00cfea0003800000 */
.L_x_157:
[----:B------:R-:W2:Y:S01]  /*4240*/  LDC.64 R14, c[0x0][0xb10] ;  /* 0x0002c400ff0e7b82 */ /* 0x000ea20000000a00 */
[----:B------:R-:W-:Y:S01]  /*4250*/  @!P4 R2UR UR8, R20 ;  /* 0x000000001408c2ca */ /* 0x000fe200000e0000 */
[----:B------:R-:W-:Y:S01]  /*4260*/  VOTEU.ALL UP0, P4 ;  /* 0x0000000000ff7886 */ /* 0x000fe20002000000 */
[----:B------:R-:W-:Y:S01]  /*4270*/  @!P4 R2UR UR9, R21 ;  /* 0x000000001509c2ca */ /* 0x000fe200000e0000 */
[----:B------:R-:W-:Y:S01]  /*4280*/  UMOV UR10, 0x0 ;  /* 0x00000000000a7882 */ /* 0x000fe20000000000 */
[----:B------:R-:W-:Y:S03]  /*4290*/  UMOV UR11, 0x10000000 ;  /* 0x10000000000b7882 */ /* 0x000fe60000000000 */
[----:B------:R-:W3:Y:S01]  /*42a0*/  LDC.64 R10, c[0x0][0xb18] ;  /* 0x0002c600ff0a7b82 */ /* 0x000ee20000000a00 */
[----:B------:R-:W-:Y:S01]  /*42b0*/  @!UP0 UIADD3 UR18, UPT, UPT, UR34, 0x80, URZ ;  /* 0x0000008022128890 */ /* 0x000fe2000fffe0ff */
[----:B------:R-:W-:Y:S01]  /*42c0*/  @P3 SHF.R.U32.HI R28, RZ, 0x10, R25 ;  /* 0x00000010ff1c3819 */ /* 0x000fe20000011619 */
[----:B------:R-:W-:Y:S01]  /*42d0*/  @!UP0 UIADD3 UR16, UPT, UPT, UR7, 0x8400, URZ ;  /* 0x0000840007108890 */ /* 0x000fe2000fffe0ff */
[----:B------:R-:W-:Y:S01]  /*42e0*/  VIADD R30, R30, 0x1 ;  /* 0x000000011e1e7836 */ /* 0x000fe20000000000 */
[----:B------:R-:W-:Y:S03]  /*42f0*/  VOTEU.ALL UP0, P4 ;  /* 0x0000000000ff7886 */ /* 0x000fe60002000000 */
[----:B------:R-:W5:Y:S01]  /*4300*/  @!P1 LDC R0, c[0x0][0xb20] ;  /* 0x0002c800ff009b82 */ /* 0x000f620000000800 */
[----:B------:R-:W-:Y:S01]  /*4310*/  UMOV UR19, UR35 ;  /* 0x0000002300137c82 */ /* 0x000fe20008000000 */
[----:B------:R-:W-:Y:S01]  /*4320*/  IMAD.U32 R21, RZ, RZ, UR8 ;  /* 0x00000008ff157e24 */ /* 0x000fe2000f8e00ff */
[----:B------:R-:W-:Y:S05]  /*4330*/  UMOV UR20, UR36 ;  /* 0x0000002400147c82 */ /* 0x000fea0008000000 */
[----:B-1----:R-:W1:Y:S01]  /*4340*/  @!P1 LDC R3, c[0x0][0xb0c] ;  /* 0x0002c300ff039b82 */ /* 0x002e620000000800 */
[----:B------:R-:W-:Y:S01]  /*4350*/  IMAD.U32 R20, RZ, RZ, UR9 ;  /* 0x00000009ff147e24 */ /* 0x000fe2000f8e00ff */
[----:B------:R-:W-:Y:S01]  /*4360*/  UPRMT UR8, UR37, 0x654, UR17 ;  /* 0x0000065425087896 */ /* 0x000fe20008000011 */
[----:B------:R-:W-:Y:S03]  /*4370*/  @!P4 R2UR UR15, R21 ;  /* 0x00000000150fc2ca */ /* 0x000fe600000e0000 */
[----:B------:R-:W-:Y:S01]  /*4380*/  @!P4 R2UR UR14, R20 ;  /* 0x00000000140ec2ca */ /* 0x000fe200000e0000 */
[----:B------:R-:W-:Y:S11]  /*4390*/  @!P4 IMAD.MOV.U32 R20, RZ, RZ, 0x4000 ;  /* 0x00004000ff14c424 */ /* 0x000ff600078e00ff */
[----:B------:R-:W-:Y:S01]  /*43a0*/  @!UPT UIADD3 URZ, UPT, UPT, URZ, URZ, URZ ;  /* 0x000000fffffff290 */ /* 0x000fe2000fffe0ff */
[----:B------:R1:W-:Y:S01]  /*43b0*/  @!UP0 UTMALDG.3D [UR16], [UR14], desc[UR10] ;  /* 0x00000a100e0085b4 */ /* 0x0003e20008011000 */
[----:B------:R1:W-:Y:S02]  /*43c0*/  @!P4 SYNCS.ARRIVE.TRANS64.RED.A0TR RZ, [UR7+0x40], R20 ;  /* 0x00004014ffffc9a7 */ /* 0x0003e40008300407 */
[----:B-1----:R-:W-:Y:S01]  /*43d0*/  @!P1 ISETP.NE.AND P2, PT, R3, 0x1, PT ;  /* 0x000000010300980c */ /* 0x002fe20003f45270 */
[C---:B--2---:R-:W-:Y:S01]  /*43e0*/  @!P1 IMAD.HI.U32 R14, R13.reuse, R14, RZ ;  /* 0x0000000e0d0e9227 */ /* 0x044fe200078e00ff */
[----:B---3--:R-:W-:Y:S03]  /*43f0*/  @!P1 ISETP.NE.AND P0, PT, R10, 0x1, PT ;  /* 0x000000010a00980c */ /* 0x008fe60003f05270 */
[C---:B------:R-:W-:Y:S01]  /*4400*/  @!P1 IMAD.HI.U32 R11, R8.reuse, R11, RZ ;  /* 0x0000000b080b9227 */ /* 0x040fe200078e00ff */
[----:B------:R-:W-:Y:S04]  /*4410*/  @!P1 SHF.R.U32.HI R14, RZ, R15, R14 ;  /* 0x0000000fff0e9219 */ /* 0x000fe8000001160e */
[----:B-----5:R-:W-:Y:S01]  /*4420*/  @!P1 SHF.R.U32.HI R9, RZ, R0, R11 ;  /* 0x00000000ff099219 */ /* 0x020fe2000001160b */
[----:B------:R-:W-:Y:S01]  /*4430*/  SYNCS.ARRIVE.TRANS64.RED.A1T0 RZ, [UR8], RZ ;  /* 0x000000ffffff79a7 */ /* 0x000fe20008100408 */
[----:B------:R-:W-:Y:S02]  /*4440*/  @!P1 SEL R14, R13, R14, !P2 ;  /* 0x0000000e0d0e9207 */ /* 0x000fe40005000000 */
[----:B------:R-:W-:Y:S01]  /*4450*/  @!P1 SEL R9, R8, R9, !P0 ;  /* 0x0000000908099207 */ /* 0x000fe20004000000 */
[----:B------:R-:W1:Y:S04]  /*4460*/  SYNCS.PHASECHK.TRANS64.TRYWAIT P5, [UR7+0x68], R12 ;  /* 0x0000680cff0075a7 */ /* 0x000e6800080a1107 */
[----:B------:R-:W-:Y:S02]  /*4470*/  @!P1 IMAD.IADD R0, R9, 0x1, -R14 ;  /* 0x0000000109009824 */ /* 0x000fe400078e0a0e */
[----:B------:R-:W-:Y:S02]  /*4480*/  @!P1 IMAD.IADD R9, R14, 0x1, -R9 ;  /* 0x000000010e099824 */ /* 0x000fe400078e0a09 */
[----:B------:R-:W-:Y:S02]  /*4490*/  @!P1 IMAD R13, R0, R3, R13 ;  /* 0x00000003000d9224 */ /* 0x000fe400078e020d */
[----:B------:R-:W-:Y:S01]  /*44a0*/  @!P1 IMAD R8, R9, R10, R8 ;  /* 0x0000000a09089224 */ /* 0x000fe200078e0208 */
[----:B-1----:R-:W-:Y:S06]  /*44b0*/  @!P5 BRA `(.L_x_74) ;  /* 0x0000006c00a8d947 */ /* 0x002fec0003800000 */
.L_x_159:
[----:B-1----:R-:W-:Y:S01]  /*44c0*/  @!P4 IADD3 R3, P0, PT, R32, 0x580, RZ ;  /* 0x000005802003c810 */ /* 0x002fe20007f1e0ff */
[----:B------:R-:W-:Y:S01]  /*44d0*/  VOTEU.ALL UP0, P4 ;  /* 0x0000000000ff7886 */ /* 0x000fe20002000000 */
[----:B------:R-:W-:Y:S01]  /*44e0*/  UMOV UR18, 0x0 ;  /* 0x0000000000127882 */ /* 0x000fe20000000000 */
[----:B------:R-:W-:Y:S01]  /*44f0*/  UMOV UR19, 0x10000000 ;  /* 0x1000000000137882 */ /* 0x000fe20000000000 */
[----:B------:R-:W-:Y:S01]  /*4500*/  @!P4 R2UR UR9, R3 ;  /* 0x000000000309c2ca */ /* 0x000fe200000e0000 */
[----:B------:R-:W-:Y:S01]  /*4510*/  @!P4 IMAD.X R0, RZ, RZ, R33, P0 ;  /* 0x000000ffff00c224 */ /* 0x000fe200000e0621 */
[----:B------:R-:W-:Y:S01]  /*4520*/  @!UP0 UIADD3 UR10, UPT, UPT, UR34, 0xc0, URZ ;  /* 0x000000c0220a8890 */ /* 0x000fe2000fffe0ff */
[----:B------:R-:W-:Y:S01]  /*4530*/  ISETP.NE.AND P0, PT, R30, 0x2, PT ;  /* 0x000000021e00780c */ /* 0x000fe20003f05270 */
[----:B------:R-:W-:Y:S01]  /*4540*/  UMOV UR11, UR35 ;  /* 0x00000023000b7c82 */ /* 0x000fe20008000000 */
[----:B------:R-:W-:Y:S01]  /*4550*/  UMOV UR12, UR36 ;  /* 0x00000024000c7c82 */ /* 0x000fe20008000000 */
[----:B------:R-:W-:Y:S01]  /*4560*/  @!P4 R2UR UR8, R0 ;  /* 0x000000000008c2ca */ /* 0x000fe200000e0000 */
[----:B------:R-:W-:Y:S01]  /*4570*/  IMAD.IADD R20, R8, 0x1, R158 ;  /* 0x0000000108147824 */ /* 0x000fe200078e029e */
[----:B------:R-:W-:Y:S01]  /*4580*/  @P3 R2UR UR36, R28 ;  /* 0x000000001c2432ca */ /* 0x000fe200000e0000 */
[----:B------:R-:W-:Y:S01]  /*4590*/  IMAD.IADD R21, R13, 0x1, R160 ;  /* 0x000000010d157824 */ /* 0x000fe200078e02a0 */
[----:B------:R-:W-:Y:S02]  /*45a0*/  SEL R0, RZ, 0x1, P0 ;  /* 0x00000001ff007807 */ /* 0x000fe40000000000 */
[----:B------:R-:W-:Y:S01]  /*45b0*/  LOP3.LUT R31, R31, 0x1, RZ, 0x3c, !PT ;  /* 0x000000011f1f7812 */ /* 0x000fe200078e3cff */
[----:B------:R-:W-:Y:S01]  /*45c0*/  IMAD.U32 R10, RZ, RZ, UR9 ;  /* 0x00000009ff0a7e24 */ /* 0x000fe2000f8e00ff */
[----:B------:R-:W-:Y:S01]  /*45d0*/  @!UP0 UIADD3 UR9, UPT, UPT, UR7, 0x48, URZ ;  /* 0x0000004807098890 */ /* 0x000fe2000fffe0ff */
[----:B------:R-:W-:Y:S02]  /*45e0*/  LOP3.LUT R29, R29, R0, RZ, 0x3c, !PT ;  /* 0x000000001d1d7212 */ /* 0x000fe400078e3cff */
[----:B------:R-:W-:Y:S02]  /*45f0*/  SEL R30, R30, RZ, P0 ;  /* 0x000000ff1e1e7207 */ /* 0x000fe40000000000 */
[----:B------:R-:W-:Y:S01]  /*4600*/  IMAD.U32 R11, RZ, RZ, UR8 ;  /* 0x00000008ff0b7e24 */ /* 0x000fe2000f8e00ff */
[----:B------:R-:W-:Y:S01]  /*4610*/  @!P4 R2UR UR14, R10 ;  /* 0x000000000a0ec2ca */ /* 0x000fe200000e0000 */
[----:B------:R-:W-:Y:S01]  /*4620*/  @!UP0 UIADD3 UR8, UPT, UPT, UR7, 0xc400, URZ ;  /* 0x0000c40007088890 */ /* 0x000fe2000fffe0ff */
[----:B------:R-:W-:Y:S02]  /*4630*/  VOTEU.ALL UP0, P4 ;  /* 0x0000000000ff7886 */ /* 0x000fe40002000000 */
[----:B------:R-:W-:Y:S11]  /*4640*/  @!P4 R2UR UR15, R11 ;  /* 0x000000000b0fc2ca */ /* 0x000ff600000e0000 */
[----:B------:R-:W-:Y:S02]  /*4650*/  @!UPT UIADD3 URZ, UPT, UPT, URZ, URZ, URZ ;  /* 0x000000fffffff290 */ /* 0x000fe4000fffe0ff */
[----:B------:R2:W-:Y:S01]  /*4660*/  @!UP0 UTMALDG.3D [UR8], [UR14], desc[UR18] ;  /* 0x000012080e0085b4 */ /* 0x0005e20008011000 */
[----:B------:R2:W-:Y:S01]  /*4670*/  @!P4 SYNCS.ARRIVE.TRANS64.RED.A0TR RZ, [UR7+0x48], R23 ;  /* 0x00004817ffffc9a7 */ /* 0x0005e20008300407 */
[----:B------:R-:W-:Y:S01]  /*4680*/  UPLOP3.LUT UP0, UPT, UPT, UPT, UPT, 0x80, 0x8 ;  /* 0x000000000008789c */ /* 0x000fe20003f0f070 */
[----:B------:R-:W-:Y:S01]  /*4690*/  SYNCS.ARRIVE.TRANS64.RED.A1T0 RZ, [UR13], RZ ;  /* 0x000000ffffff79a7 */ /* 0x000fe2000810040d */
[----:B------:R-:W-:Y:S09]  /*46a0*/  @P3 BRA `(.L_x_75) ;  /* 0xfffffff000943947 */ /* 0x000ff2000383ffff */
[----:B------:R-:W-:-:S04]  /*46b0*/  SHF.L.U32 R3, R31, 0x1f, RZ ;  /* 0x0000001f1f037819 */ /* 0x000fc800000006ff */
[----:B------:R-:W1:Y:S02]  /*46c0*/  SYNCS.PHASECHK.TRANS64.TRYWAIT P0, [UR7+0x50], R3 ;  /* 0x00005003ff0075a7 */ /* 0x000e640008001107 */
[----:B-1----:R-:W-:Y:S05]  /*46d0*/  @!P0 BRA `(.L_x_76) ;  /* 0x0000006c00388947 */ /* 0x002fea0003800000 */
.L_x_161:
[----:B------:R-:W3:Y:S02]  /*46e0*/  SYNCS.PHASECHK.TRANS64.TRYWAIT P0, [UR7+0x58], R3 ;  /* 0x00005803ff0075a7 */ /* 0x000ee40008001107 */
[----:B---3--:R-:W-:Y:S05]  /*46f0*/  @!P0 BRA `(.L_x_77) ;  /* 0x0000006c00488947 */ /* 0x008fea0003800000 */
.L_x_163:
[----:B------:R-:W3:Y:S02]  /*4700*/  SYNCS.PHASECHK.TRANS64.TRYWAIT P0, [UR7+0x60], R3 ;  /* 0x00006003ff0075a7 */ /* 0x000ee40008001107 */
[----:B---3--:R-:W-:Y:S05]  /*4710*/  @!P0 BRA `(.L_x_78) ;  /* 0x0000006c00588947 */ /* 0x008fea0003800000 */
.L_x_165:
[----:B-1----:R-:W-:-:S07]  /*4720*/  MOV R0, UR7 ;  /* 0x0000000700007c02 */ /* 0x002fce0008000f00 */
.L_x_79:
[----:B-1----:R-:W-:-:S04]  /*4730*/  SHF.L.U32 R3, R31, 0x1f, RZ ;  /* 0x0000001f1f037819 */ /* 0x002fc800000006ff */
[----:B------:R1:W3:Y:S03]  /*4740*/  SYNCS.PHASECHK.TRANS64.TRYWAIT P0, [R0+URZ+0x68], R3 ;  /* 0x00006803000075a7 */ /* 0x0002e600080011ff */
[----:B---3--:R-:W-:Y:S05]  /*4750*/  @!P0 NANOSLEEP.SYNCS 0x989680 ;  /* 0x009896800000895d */ /* 0x008fea0003900000 */
[----:B------:R-:W3:Y:S02]  /*4760*/  @!P0 SYNCS.PHASECHK.TRANS64 P0, [R0+URZ+0x68], R3 ;  /* 0x00006803000085a7 */ /* 0x000ee400080010ff */
[----:B--23--:R-:W-:Y:S05]  /*4770*/  @P0 EXIT ;  /* 0x000000000000094d */ /* 0x00cfea0003800000 */
[----:B------:R-:W-:Y:S05]  /*4780*/  BRA `(.L_x_79) ;  /* 0xfffffffc00e87947 */ /* 0x000fea000383ffff */
.L_x_64:
[----:B------:R-:W-:-:S06]  /*4790*/  UISETP.GE.AND UP0, UPT, UR8, 0x4, UPT ;  /* 0x000000040800788c */ /* 0x000fcc000bf06270 */
[----:B------:R-:W-:-:S13]  /*47a0*/  PLOP3.LUT P0, PT, PT, PT, UP0, 0x80, 0x8 ;  /* 0x000000000008781c */ /* 0x000fda0003f0f008 */
[----:B------:R-:W-:Y:S05]  /*47b0*/  @!P0 EXIT ;  /* 0x000000000000894d */ /* 0x000fea0003800000 */
[----:B------:R-:W-:Y:S01]  /*47c0*/  BAR.SYNC.DEFER_BLOCKING 0x6, 0xa0 ;  /* 0x0182800000007b1d */ /* 0x000fe20000010000 */
[C---:B------:R-:W-:Y:S01]  /*47d0*/  IMAD.SHL.U32 R3, R174.reuse, 0x40, RZ ;  /* 0x00000040ae037824 */ /* 0x040fe200078e00ff */
[C---:B------:R-:W-:Y:S01]  /*47e0*/  LOP3.LUT R165, R174.reuse, 0x1, RZ, 0xc0, !PT ;  /* 0x00000001aea57812 */ /* 0x040fe200078ec0ff */
[C---:B------:R-:W-:Y:S02]  /*47f0*/  IMAD.U32 R79, R174.reuse, 0x10000, RZ ;  /* 0x00010000ae4f7824 */ /* 0x040fe400078e00ff */
[----:B------:R-:W-:Y:S02]  /*4800*/  HFMA2 R171, -RZ, RZ, 0, 5.9604644775390625e-08 ;  /* 0x00000001ffab7431 */ /* 0x000fe400000001ff */
[C---:B------:R-:W-:Y:S01]  /*4810*/  IMAD.SHL.U32 R164, R174.reuse, 0x8, RZ ;  /* 0x00000008aea47824 */ /* 0x040fe200078e00ff */
[----:B------:R-:W-:Y:S01]  /*4820*/  UMOV UR46, 0x400 ;  /* 0x00000400002e7882 */ /* 0x000fe20000000000 */
[----:B------:R-:W1:Y:S01]  /*4830*/  LDC R163, c[0x0][0x370] ;  /* 0x0000dc00ffa37b82 */ /* 0x000e620000000800 */
[----:B------:R-:W-:Y:S01]  /*4840*/  ULEA UR46, UR37, UR46, 0x18 ;  /* 0x0000002e252e7291 */ /* 0x000fe2000f8ec0ff */
[----:B------:R-:W-:Y:S01]  /*4850*/  ISETP.NE.U32.AND P0, PT, R165, 0x1, PT ;  /* 0x00000001a500780c */ /* 0x000fe20003f05070 */
[----:B------:R-:W-:Y:S01]  /*4860*/  IMAD.MOV.U32 R173, RZ, RZ, 0x2 ;  /* 0x00000002ffad7424 */ /* 0x000fe200078e00ff */
[----:B------:R-:W-:Y:S01]  /*4870*/  LOP3.LUT R5, R3, 0x1c0, RZ, 0xc0, !PT ;  /* 0x000001c003057812 */ /* 0x000fe200078ec0ff */
[----:B------:R-:W-:Y:S01]  /*4880*/  UIADD3 UR4, UPT, UPT, UR46, 0x400, URZ ;  /* 0x000004002e047890 */ /* 0x000fe2000fffe0ff */
[----:B------:R-:W-:Y:S01]  /*4890*/  LOP3.LUT R79, R79, 0x600000, RZ, 0xc0, !PT ;  /* 0x006000004f4f7812 */ /* 0x000fe200078ec0ff */
[----:B------:R-:W-:Y:S01]  /*48a0*/  IMAD.MOV.U32 R172, RZ, RZ, 0x4 ;  /* 0x00000004ffac7424 */ /* 0x000fe200078e00ff */
[----:B------:R-:W2:Y:S01]  /*48b0*/  LDC R74, c[0x0][0xb0c] ;  /* 0x0002c300ff4a7b82 */ /* 0x000ea20000000800 */
[----:B------:R-:W-:Y:S01]  /*48c0*/  R2P PR, R174, 0x6 ;  /* 0x00000006ae007804 */ /* 0x000fe20000000000 */
[----:B------:R-:W-:Y:S01]  /*48d0*/  IMAD.MOV.U32 R76, RZ, RZ, RZ ;  /* 0x000000ffff4c7224 */ /* 0x000fe200078e00ff */
[----:B------:R-:W-:Y:S01]  /*48e0*/  LOP3.LUT R164, R5, 0x38, R164, 0xf8, !PT ;  /* 0x0000003805a47812 */ /* 0x000fe200078ef8a4 */
[----:B------:R-:W-:Y:S01]  /*48f0*/  IMAD.MOV.U32 R170, RZ, RZ, RZ ;  /* 0x000000ffffaa7224 */ /* 0x000fe200078e00ff */
[----:B------:R-:W-:Y:S01]  /*4900*/  P2R R2, PR, RZ, 0x1 ;  /* 0x00000001ff027803 */ /* 0x000fe20000000000 */
[----:B------:R-:W-:Y:S01]  /*4910*/  IMAD.MOV.U32 R177, RZ, RZ, RZ ;  /* 0x000000ffffb17224 */ /* 0x000fe200078e00ff */
[----:B------:R-:W-:Y:S01]  /*4920*/  LOP3.LUT R164, R164, 0x1e00, R3, 0xf8, !PT ;  /* 0x00001e00a4a47812 */ /* 0x000fe200078ef803 */
[----:B------:R-:W4:Y:S01]  /*4930*/  LDC R161, c[0x0][0xb20] ;  /* 0x0002c800ffa17b82 */ /* 0x000f220000000800 */
[----:B------:R-:W3:Y:S01]  /*4940*/  LDS R0, [UR46+0x110] ;  /* 0x0001102eff007984 */ /* 0x000ee20008000800 */
[----:B------:R-:W-:Y:S01]  /*4950*/  LOP3.LUT R174, R174, 0x60, RZ, 0xc0, !PT ;  /* 0x00000060aeae7812 */ /* 0x000fe200078ec0ff */
[----:B------:R-:W-:Y:S01]  /*4960*/  IMAD.U32 R167, RZ, RZ, UR4 ;  /* 0x00000004ffa77e24 */ /* 0x000fe2000f8e00ff */
[----:B------:R-:W-:Y:S01]  /*4970*/  MOV R169, RZ ;  /* 0x000000ff00a97202 */ /* 0x000fe20000000f00 */
[----:B------:R-:W1:Y:S01]  /*4980*/  LDCU.64 UR50, c[0x0][0x348] ;  /* 0x00006900ff3277ac */ /* 0x000e620008000a00 */
[----:B------:R-:W-:-:S02]  /*4990*/  SEL R173, R173, 0xfffffffe, !P1 ;  /* 0xfffffffeadad7807 */ /* 0x000fc40004800000 */
[----:B------:R-:W1:Y:S01]  /*49a0*/  LDC R73, c[0x0][0xb30] ;  /* 0x0002cc00ff497b82 */ /* 0x000e620000000800 */
[----:B------:R-:W-:Y:S01]  /*49b0*/  SEL R172, R172, 0xfffffffc, !P2 ;  /* 0xfffffffcacac7807 */ /* 0x000fe20005000000 */
[----:B------:R-:W1:Y:S01]  /*49c0*/  LDCU.64 UR38, c[0x0][0x888] ;  /* 0x00011100ff2677ac */ /* 0x000e620008000a00 */
[----:B------:R-:W-:Y:S01]  /*49d0*/  UMOV UR47, URZ ;  /* 0x000000ff002f7c82 */ /* 0x000fe20008000000 */
[----:B------:R-:W-:-:S04]  /*49e0*/  UMOV UR49, URZ ;  /* 0x000000ff00317c82 */ /* 0x000fc80008000000 */
[----:B------:R-:W1:Y:S08]  /*49f0*/  LDC.64 R156, c[0x0][0xb10] ;  /* 0x0002c400ff9c7b82 */ /* 0x000e700000000a00 */
[----:B------:R-:W1:Y:S08]  /*4a00*/  LDC.64 R70, c[0x0][0xb18] ;  /* 0x0002c600ff467b82 */ /* 0x000e700000000a00 */
[----:B------:R-:W1:Y:S08]  /*4a10*/  LDC.64 R152, c[0x0][0x888] ;  /* 0x00022200ff987b82 */ /* 0x000e700000000a00 */
[----:B------:R-:W1:Y:S01]  /*4a20*/  LDC.64 R68, c[0x0][0xb28] ;  /* 0x0002ca00ff447b82 */ /* 0x000e620000000a00 */
[----:B---3--:R-:W-:-:S07]  /*4a30*/  IMAD.IADD R79, R0, 0x1, R79 ;  /* 0x00000001004f7824 */ /* 0x008fce00078e024f */
[----:B------:R-:W3:Y:S08]  /*4a40*/  LDC.64 R154, c[0x0][0x890] ;  /* 0x00022400ff9a7b82 */ /* 0x000ef00000000a00 */
[----:B------:R-:W1:Y:S08]  /*4a50*/  LDC.64 R150, c[0x0][0x8b0] ;  /* 0x00022c00ff967b82 */ /* 0x000e700000000a00 */
[----:B------:R-:W1:Y:S08]  /*4a60*/  LDC.64 R148, c[0x0][0x8a8] ;  /* 0x00022a00ff947b82 */ /* 0x000e700000000a00 */
[----:B--2-4-:R-:W1:Y:S02]  /*4a70*/  LDC R162, c[0x0][0x374] ;  /* 0x0000dd00ffa27b82 */ /* 0x014e640000000800 */
.L_x_124:
[----:B------:R-:W-:Y:S02]  /*4a80*/  LEA R0, R177, UR46, 0x3 ;  /* 0x0000002eb1007c11 */ /* 0x000fe4000f8e18ff */
[----:B------:R-:W-:Y:S02]  /*4a90*/  SHF.L.U32 R3, R169, 0x1f, RZ ;  /* 0x0000001fa9037819 */ /* 0x000fe400000006ff */
[----:B-1----:R-:W-:Y:S02]  /*4aa0*/  LEA R16, R177, UR46, 0x4 ;  /* 0x0000002eb1107c11 */ /* 0x002fe4000f8e20ff */
[----:B------:R-:W2:Y:S02]  /*4ab0*/  SYNCS.PHASECHK.TRANS64.TRYWAIT P0, [R0+URZ+0x80], R3 ;  /* 0x00008003000075a7 */ /* 0x000ea400080011ff */
[----:B--2---:R-:W-:Y:S05]  /*4ac0*/  @!P0 BRA `(.L_x_80) ;  /* 0x0000006800848947 */ /* 0x004fea0003800000 */
.L_x_166:
[----:B------:R-:W4:Y:S01]  /*4ad0*/  LDC.64 R12, c[0x0][0xb10] ;  /* 0x0002c400ff0c7b82 */ /* 0x000f220000000a00 */
[----:B------:R-:W3:Y:S01]  /*4ae0*/  LDS.128 R16, [R16+0xf0] ;  /* 0x0000f00010107984 */ /* 0x000ee20000000c00 */
[----:B-1----:R-:W-:Y:S01]  /*4af0*/  ISETP.NE.AND P1, PT, R73, 0x1, PT ;  /* 0x000000014900780c */ /* 0x002fe20003f25270 */
[----:B--2---:R-:W-:Y:S01]  /*4b00*/  VIADD R0, R0, 0x90 ;  /* 0x0000009000007836 */ /* 0x004fe20000000000 */
[----:B------:R-:W-:Y:S04]  /*4b10*/  ISETP.GE.AND P0, PT, R72, 0x1, PT ;  /* 0x000000014800780c */ /* 0x000fe80003f06270 */
[----:B------:R-:W1:Y:S01]  /*4b20*/  LDC.64 R10, c[0x0][0xb18] ;  /* 0x0002c600ff0a7b82 */ /* 0x000e620000000a00 */
[----:B------:R-:W-:Y:S01]  /*4b30*/  PRMT R0, RZ, 0x654, R0 ;  /* 0x00000654ff007816 */ /* 0x000fe20000000000 */
[----:B------:R-:W-:Y:S01]  /*4b40*/  @!PT LDS RZ, [RZ] ;  /* 0x00000000fffff984 */ /* 0x000fe20000000800 */
[----:B------:R-:W-:Y:S01]  /*4b50*/  @!PT LDS RZ, [RZ] ;  /* 0x00000000fffff984 */ /* 0x000fe20000000800 */
[----:B------:R-:W-:Y:S01]  /*4b60*/  @!PT LDS RZ, [RZ] ;  /* 0x00000000fffff984 */ /* 0x000fe20000000800 */
[----:B------:R-:W-:Y:S01]  /*4b70*/  @!PT LDS RZ, [RZ] ;  /* 0x00000000fffff984 */ /* 0x000fe20000000800 */
[----:B------:R2:W-:Y:S06]  /*4b80*/  MEMBAR.ALL.CTA ;  /* 0x0000000000007992 */ /* 0x0005ec0000008000 */
[----:B--2---:R-:W2:Y:S01]  /*4b90*/  FENCE.VIEW.ASYNC.S ;  /* 0x00000000000073c6 */ /* 0x004ea20000000000 */
[----:B------:R-:W1:Y:S08]  /*4ba0*/  @!P1 LDC R14, c[0x0][0xb20] ;  /* 0x0002c800ff0e9b82 */ /* 0x000e700000000800 */
[----:B------:R-:W1:Y:S01]  /*4bb0*/  @!P1 LDC R9, c[0x0][0xb0c] ;  /* 0x0002c300ff099b82 */ /* 0x000e620000000800 */
[----:B--2---:R2:W-:Y:S01]  /*4bc0*/  SYNCS.ARRIVE.TRANS64.RED.A1T0 RZ, [R0+URZ], RZ ;  /* 0x000000ff00ff79a7 */ /* 0x0045e200081004ff */
[----:B---3--:R-:W-:Y:S04]  /*4bd0*/  LOP3.LUT P4, RZ, R18, 0x1, RZ, 0xc0, !PT ;  /* 0x0000000112ff7812 */ /* 0x008fe8000788c0ff */
[----:B------:R-:W-:Y:S09]  /*4be0*/  P2R R175, PR, RZ, 0x10 ;  /* 0x00000010ffaf7803 */ /* 0x000ff20000000000 */
[----:B------:R-:W-:Y:S02]  /*4bf0*/  @P4 MOV R77, R16 ;  /* 0x00000010004d4202 */ /* 0x000fe40000000f00 */
[----:B------:R-:W-:Y:S01]  /*4c00*/  @P4 LOP3.LUT R75, R17, 0xffff, RZ, 0xc0, !PT ;  /* 0x0000ffff114b4812 */ /* 0x000fe200078ec0ff */
[----:B--2-4-:R-:W-:Y:S06]  /*4c10*/  @!P0 BRA `(.L_x_81) ;  /* 0x0000000000a48947 */ /* 0x014fec0003800000 */
[----:B------:R-:W-:Y:S01]  /*4c20*/  IMAD.HI.U32 R24, R162, R71, RZ ;  /* 0x00000047a2187227 */ /* 0x000fe200078e00ff */
[----:B------:R-:W-:Y:S02]  /*4c30*/  ISETP.NE.AND P0, PT, R70, 0x1, PT ;  /* 0x000000014600780c */ /* 0x000fe40003f05270 */
[----:B------:R-:W-:Y:S01]  /*4c40*/  ISETP.NE.AND P2, PT, R72, 0x1, PT ;  /* 0x000000014800780c */ /* 0x000fe20003f45270 */
[-C--:B------:R-:W-:Y:S01]  /*4c50*/  IMAD.HI.U32 R22, R163, R156.reuse, RZ ;  /* 0x0000009ca3167227 */ /* 0x080fe200078e00ff */
[----:B------:R-:W-:Y:S02]  /*4c60*/  SHF.R.U32.HI R23, RZ, R161, R24 ;  /* 0x000000a1ff177219 */ /* 0x000fe40000011618 */
[----:B------:R-:W-:Y:S01]  /*4c70*/  ISETP.NE.AND P3, PT, R74, 0x1, PT ;  /* 0x000000014a00780c */ /* 0x000fe20003f65270 */
[----:B------:R-:W-:Y:S01]  /*4c80*/  IMAD.HI.U32 R28, R75, R71, RZ ;  /* 0x000000474b1c7227 */ /* 0x000fe200078e00ff */
[----:B------:R-:W-:Y:S02]  /*4c90*/  SHF.R.U32.HI R22, RZ, R157, R22 ;  /* 0x0000009dff167219 */ /* 0x000fe40000011616 */
[----:B------:R-:W-:Y:S01]  /*4ca0*/  SEL R3, R162, R23, !P0 ;  /* 0x00000017a2037207 */ /* 0x000fe20004000000 */
[----:B------:R-:W-:Y:S01]  /*4cb0*/  IMAD.HI.U32 R26, R77, R156, RZ ;  /* 0x0000009c4d1a7227 */ /* 0x000fe200078e00ff */
[----:B------:R-:W-:Y:S03]  /*4cc0*/  SEL R7, R163, R22, !P3 ;  /* 0x00000016a3077207 */ /* 0x000fe60005800000 */
[-C--:B------:R-:W-:Y:S01]  /*4cd0*/  IMAD.HI.U32 R22, R3, R68.reuse, RZ ;  /* 0x0000004403167227 */ /* 0x080fe200078e00ff */
[----:B------:R-:W-:Y:S03]  /*4ce0*/  SHF.R.U32.HI R26, RZ, R157, R26 ;  /* 0x0000009dff1a7219 */ /* 0x000fe6000001161a */
[----:B------:R-:W-:Y:S01]  /*4cf0*/  IMAD.HI.U32 R24, R7, R68, RZ ;  /* 0x0000004407187227 */ /* 0x000fe200078e00ff */
[----:B------:R-:W-:Y:S02]  /*4d00*/  @P2 SHF.R.U32.HI R3, RZ, R69, R22 ;  /* 0x00000045ff032219 */ /* 0x000fe40000011616 */
[----:B------:R-:W-:Y:S02]  /*4d10*/  SHF.R.U32.HI R22, RZ, R161, R28 ;  /* 0x000000a1ff167219 */ /* 0x000fe4000001161c */
[----:B------:R-:W-:Y:S01]  /*4d20*/  @P2 SHF.R.U32.HI R7, RZ, R69, R24 ;  /* 0x00000045ff072219 */ /* 0x000fe20000011618 */
[C---:B------:R-:W-:Y:S01]  /*4d30*/  IMAD R2, R72.reuse, R3, RZ ;  /* 0x0000000348027224 */ /* 0x040fe200078e02ff */
[----:B------:R-:W-:Y:S02]  /*4d40*/  SEL R5, R75, R22, !P0 ;  /* 0x000000164b057207 */ /* 0x000fe40004000000 */
[----:B------:R-:W-:Y:S01]  /*4d50*/  SEL R3, R77, R26, !P3 ;  /* 0x0000001a4d037207 */ /* 0x000fe20005800000 */
[----:B------:R-:W-:Y:S01]  /*4d60*/  IMAD R4, R72, R7, RZ ;  /* 0x0000000748047224 */ /* 0x000fe200078e02ff */
[C---:B------:R-:W-:Y:S01]  /*4d70*/  ISETP.GE.AND P0, PT, R5.reuse, R2, PT ;  /* 0x000000020500720c */ /* 0x040fe20003f06270 */
[----:B------:R-:W-:Y:S03]  /*4d80*/  IMAD.HI.U32 R6, R5, R68, RZ ;  /* 0x0000004405067227 */ /* 0x000fe600078e00ff */
[----:B------:R-:W-:Y:S01]  /*4d90*/  ISETP.GE.OR P0, PT, R3, R4, P0 ;  /* 0x000000040300720c */ /* 0x000fe20000706670 */
[----:B------:R-:W-:Y:S01]  /*4da0*/  IMAD.MOV R4, RZ, RZ, -R3 ;  /* 0x000000ffff047224 */ /* 0x000fe200078e0a03 */
[-C--:B------:R-:W-:Y:S03]  /*4db0*/  SHF.R.U32.HI R6, RZ, R69.reuse, R6 ;  /* 0x00000045ff067219 */ /* 0x080fe60000011606 */
[----:B------:R-:W-:Y:S01]  /*4dc0*/  IMAD R77, R74, R4, R77 ;  /* 0x000000044a4d7224 */ /* 0x000fe200078e024d */
[----:B------:R-:W-:Y:S05]  /*4dd0*/  SEL R15, R5, R6, !P2 ;  /* 0x00000006050f7207 */ /* 0x000fea0005000000 */
[----:B------:R-:W-:Y:S02]  /*4de0*/  IMAD.MOV R6, RZ, RZ, -R15 ;  /* 0x000000ffff067224 */ /* 0x000fe400078e0a0f */
[C---:B------:R-:W-:Y:S04]  /*4df0*/  @!P0 IMAD.HI.U32 R2, R3.reuse, R68, RZ ;  /* 0x0000004403028227 */ /* 0x040fe800078e00ff */
[----:B------:R-:W-:Y:S01]  /*4e00*/  IMAD R6, R72, R6, R5 ;  /* 0x0000000648067224 */ /* 0x000fe200078e0205 */
[----:B------:R-:W-:Y:S04]  /*4e10*/  @!P0 SHF.R.U32.HI R2, RZ, R69, R2 ;  /* 0x00000045ff028219 */ /* 0x000fe80000011602 */
[----:B------:R-:W-:Y:S02]  /*4e20*/  @!P0 SEL R0, R3, R2, !P2 ;  /* 0x0000000203008207 */ /* 0x000fe40005000000 */
[----:B------:R-:W-:Y:S02]  /*4e30*/  IADD3 R2, PT, PT, -R5, RZ, RZ ;  /* 0x000000ff05027210 */ /* 0x000fe40007ffe1ff */
[----:B------:R-:W-:Y:S01]  /*4e40*/  @!P0 IADD3 R8, PT, PT, R15, -R0, RZ ;  /* 0x800000000f088210 */ /* 0x000fe20007ffe0ff */
[----:B------:R-:W-:Y:S02]  /*4e50*/  @!P0 IMAD R0, R7, R6, R0 ;  /* 0x0000000607008224 */ /* 0x000fe400078e0200 */
[----:B------:R-:W-:Y:S02]  /*4e60*/  IMAD R75, R70, R2, R75 ;  /* 0x00000002464b7224 */ /* 0x000fe400078e024b */
[----:B------:R-:W-:Y:S02]  /*4e70*/  @!P0 IMAD R5, R8, R72, R3 ;  /* 0x0000004808058224 */ /* 0x000fe400078e0203 */
[----:B------:R-:W-:Y:S04]  /*4e80*/  @!P0 IMAD.MOV.U32 R3, RZ, RZ, R0 ;  /* 0x000000ffff038224 */ /* 0x000fe800078e0000 */
[----:B------:R-:W-:Y:S02]  /*4e90*/  IMAD R77, R3, R74, R77 ;  /* 0x0000004a034d7224 */ /* 0x000fe400078e024d */
[----:B------:R-:W-:Y:S07]  /*4ea0*/  IMAD R75, R5, R70, R75 ;  /* 0x00000046054b7224 */ /* 0x000fee00078e024b */
.L_x_81:
[----:B-1----:R-:W-:Y:S01]  /*4eb0*/  @!P1 ISETP.NE.AND P0, PT, R10, 0x1, PT ;  /* 0x000000010a00980c */ /* 0x002fe20003f05270 */
[----:B------:R-:W-:Y:S01]  /*4ec0*/  @!P1 IMAD.HI.U32 R3, R75, R11, RZ ;  /* 0x0000000b4b039227 */ /* 0x000fe200078e00ff */
[----:B------:R-:W-:Y:S01]  /*4ed0*/  R2UR UR42, R21 ;  /* 0x00000000152a72ca */ /* 0x000fe200000e0000 */
[----:B------:R-:W-:Y:S01]  /*4ee0*/  BSSY.RECONVERGENT B6, `(.L_x_82) ;  /* 0x0000031000067945 */ /* 0x000fe20003800200 */
[----:B------:R-:W-:Y:S01]  /*4ef0*/  R2UR UR41, R20 ;  /* 0x00000000142972ca */ /* 0x000fe200000e0000 */
[----:B------:R-:W-:Y:S01]  /*4f00*/  @!P1 IMAD.HI.U32 R0, R77, R12, RZ ;  /* 0x0000000c4d009227 */ /* 0x000fe200078e00ff */
[----:B------:R-:W-:Y:S02]  /*4f10*/  @!P1 SHF.R.U32.HI R2, RZ, R14, R3 ;  /* 0x0000000eff029219 */ /* 0x000fe40000011603 */
[----:B------:R-:W-:Y:S01]  /*4f20*/  @!P1 ISETP.NE.AND P2, PT, R9, 0x1, PT ;  /* 0x000000010900980c */ /* 0x000fe20003f45270 */
[----:B------:R-:W-:Y:S01]  /*4f30*/  VIADD R177, R177, 0x1 ;  /* 0x00000001b1b17836 */ /* 0x000fe20000000000 */
[----:B------:R-:W-:Y:S02]  /*4f40*/  @!P1 SEL R2, R75, R2, !P0 ;  /* 0x000000024b029207 */ /* 0x000fe40004000000 */
[----:B------:R-:W-:Y:S02]  /*4f50*/  @!P1 SHF.R.U32.HI R0, RZ, R13, R0 ;  /* 0x0000000dff009219 */ /* 0x000fe40000011600 */
[----:B------:R-:W-:Y:S01]  /*4f60*/  LOP3.LUT P0, RZ, R167, 0x3f0, RZ, 0xc0, !PT ;  /* 0x000003f0a7ff7812 */ /* 0x000fe2000780c0ff */
[----:B------:R-:W-:Y:S01]  /*4f70*/  USHF.L.U32 UR42, UR42, 0x7, URZ ;  /* 0x000000072a2a7899 */ /* 0x000fe200080006ff */
[----:B------:R-:W-:Y:S01]  /*4f80*/  @!P1 SEL R3, R77, R0, !P2 ;  /* 0x000000004d039207 */ /* 0x000fe20005000000 */
[----:B------:R-:W-:Y:S01]  /*4f90*/  USHF.L.U32 UR41, UR41, 0x8, URZ ;  /* 0x0000000829297899 */ /* 0x000fe200080006ff */
[----:B------:R-:W-:Y:S03]  /*4fa0*/  @P4 SHF.R.U32.HI R168, RZ, 0x10, R17 ;  /* 0x00000010ffa84819 */ /* 0x000fe60000011611 */
[----:B------:R-:W-:Y:S02]  /*4fb0*/  @!P1 IMAD.IADD R0, R2, 0x1, -R3 ;  /* 0x0000000102009824 */ /* 0x000fe400078e0a03 */
[----:B------:R-:W-:Y:S02]  /*4fc0*/  @!P1 IMAD.IADD R2, R3, 0x1, -R2 ;  /* 0x0000000103029824 */ /* 0x000fe400078e0a02 */
[----:B------:R-:W-:Y:S02]  /*4fd0*/  @!P1 IMAD R77, R0, R9, R77 ;  /* 0x00000009004d9224 */ /* 0x000fe400078e024d */
[----:B------:R-:W-:Y:S01]  /*4fe0*/  @!P1 IMAD R75, R2, R10, R75 ;  /* 0x0000000a024b9224 */ /* 0x000fe200078e024b */
[----:B------:R-:W-:Y:S06]  /*4ff0*/  @!P0 BRA `(.L_x_83) ;  /* 0x00000000007c8947 */ /* 0x000fec0003800000 */
[----:B------:R-:W1:Y:S01]  /*5000*/  LDCU.64 UR8, c[0x4][0x80] ;  /* 0x01001000ff0877ac */ /* 0x000e620008000a00 */
[----:B------:R-:W-:Y:S01]  /*5010*/  MOV R2, 0x0 ;  /* 0x0000000000027802 */ /* 0x000fe20000000f00 */
[----:B------:R-:W-:Y:S02]  /*5020*/  HFMA2 R12, -RZ, RZ, 0, 5.9604644775390625e-08 ;  /* 0x00000001ff0c7431 */ /* 0x000fe400000001ff */
[----:B------:R-:W-:Y:S01]  /*5030*/  IMAD.MOV.U32 R8, RZ, RZ, 0x70 ;  /* 0x00000070ff087424 */ /* 0x000fe200078e00ff */
[----:B------:R2:W3:Y:S01]  /*5040*/  LDC.64 R14, c[0x4][R2] ;  /* 0x01000000020e7b82 */ /* 0x0004e20000000a00 */
[----:B------:R-:W4:Y:S01]  /*5050*/  LDCU.64 UR6, c[0x4][0x88] ;  /* 0x01001100ff0677ac */ /* 0x000f220008000a00 */
[----:B------:R-:W-:Y:S01]  /*5060*/  IMAD.MOV.U32 R13, RZ, RZ, RZ ;  /* 0x000000ffff0d7224 */ /* 0x000fe200078e00ff */
[----:B------:R-:W2:Y:S01]  /*5070*/  LDCU.64 UR4, c[0x4][0x8] ;  /* 0x01000100ff0477ac */ /* 0x000ea20008000a00 */
[----:B-1----:R-:W-:Y:S01]  /*5080*/  MOV R5, UR9 ;  /* 0x0000000900057c02 */ /* 0x002fe20008000f00 */
[----:B------:R-:W-:Y:S01]  /*5090*/  IMAD.U32 R4, RZ, RZ, UR8 ;  /* 0x00000008ff047e24 */ /* 0x000fe2000f8e00ff */
[----:B----4-:R-:W-:Y:S01]  /*50a0*/  MOV R7, UR7 ;  /* 0x0000000700077c02 */ /* 0x010fe20008000f00 */
[----:B------:R-:W-:Y:S01]  /*50b0*/  IMAD.U32 R6, RZ, RZ, UR6 ;  /* 0x00000006ff067e24 */ /* 0x000fe2000f8e00ff */
[----:B--2---:R-:W-:Y:S01]  /*50c0*/  MOV R11, UR5 ;  /* 0x00000005000b7c02 */ /* 0x004fe20008000f00 */
[----:B------:R-:W-:Y:S02]  /*50d0*/  IMAD.U32 R10, RZ, RZ, UR4 ;  /* 0x00000004ff0a7e24 */ /* 0x000fe4000f8e00ff */
[----:B------:R-:W-:Y:S07]  /*50e0*/  LEPC R20, `(.L_x_84) ;  /* 0x000000001014794e */ /* 0x000fee0000000000 */
[----:B---3-5:R-:W-:Y:S05]  /*50f0*/  CALL.ABS.NOINC R14 ;  /* 0x000000000e007343 */ /* 0x028fea0003c00000 */
.L_x_84:
[----:B------:R-:W1:Y:S01]  /*5100*/  LDCU.64 UR8, c[0x4][0x80] ;  /* 0x01001000ff0877ac */ /* 0x000e620008000a00 */
[----:B------:R-:W2:Y:S01]  /*5110*/  LDC.64 R2, c[0x4][R2] ;  /* 0x0100000002027b82 */ /* 0x000ea20000000a00 */
[----:B------:R-:W-:Y:S02]  /*5120*/  HFMA2 R12, -RZ, RZ, 0, 5.9604644775390625e-08 ;  /* 0x00000001ff0c7431 */ /* 0x000fe400000001ff */
[----:B------:R-:W-:Y:S02]  /*5130*/  IMAD.MOV.U32 R8, RZ, RZ, 0x70 ;  /* 0x00000070ff087424 */ /* 0x000fe400078e00ff */
[----:B------:R-:W-:Y:S01]  /*5140*/  IMAD.MOV.U32 R13, RZ, RZ, RZ ;  /* 0x000000ffff0d7224 */ /* 0x000fe200078e00ff */
[----:B------:R-:W3:Y:S01]  /*5150*/  LDCU.64 UR6, c[0x4][0x88] ;  /* 0x01001100ff0677ac */ /* 0x000ee20008000a00 */
[----:B------:R-:W4:Y:S01]  /*5160*/  LDCU.64 UR4, c[0x4][0x8] ;  /* 0x01000100ff0477ac */ /* 0x000f220008000a00 */
[----:B-1----:R-:W-:Y:S02]  /*5170*/  MOV R4, UR8 ;  /* 0x0000000800047c02 */ /* 0x002fe40008000f00 */
[----:B------:R-:W-:Y:S02]  /*5180*/  MOV R5, UR9 ;  /* 0x0000000900057c02 */ /* 0x000fe40008000f00 */
[----:B---3--:R-:W-:Y:S01]  /*5190*/  MOV R7, UR7 ;  /* 0x0000000700077c02 */ /* 0x008fe20008000f00 */
[----:B------:R-:W-:Y:S01]  /*51a0*/  IMAD.U32 R6, RZ, RZ, UR6 ;  /* 0x00000006ff067e24 */ /* 0x000fe2000f8e00ff */
[----:B----4-:R-:W-:Y:S01]  /*51b0*/  MOV R11, UR5 ;  /* 0x00000005000b7c02 */ /* 0x010fe20008000f00 */
[----:B------:R-:W-:Y:S02]  /*51c0*/  IMAD.U32 R10, RZ, RZ, UR4 ;  /* 0x00000004ff0a7e24 */ /* 0x000fe4000f8e00ff */
[----:B------:R-:W-:Y:S07]  /*51d0*/  LEPC R20, `(.L_x_83) ;  /* 0x000000001014794e */ /* 0x000fee0000000000 */
[----:B--2---:R-:W-:Y:S05]  /*51e0*/  CALL.ABS.NOINC R2 ;  /* 0x0000000002007343 */ /* 0x004fea0003c00000 */
.L_x_83:
[----:B------:R-:W-:Y:S05]  /*51f0*/  BSYNC.RECONVERGENT B6 ;  /* 0x0000000000067941 */ /* 0x000fea0003800200 */
.L_x_82:
[----:B------:R-:W-:Y:S02]  /*5200*/  ISETP.NE.U32.AND P3, PT, R154, RZ, PT ;  /* 0x000000ff9a00720c */ /* 0x000fe40003f65070 */
[----:B------:R-:W-:Y:S02]  /*5210*/  ISETP.NE.U32.AND P1, PT, R150, RZ, PT ;  /* 0x000000ff9600720c */ /* 0x000fe40003f25070 */
[----:B------:R-:W-:Y:S02]  /*5220*/  ISETP.NE.AND.EX P3, PT, R155, RZ, PT, P3 ;  /* 0x000000ff9b00720c */ /* 0x000fe40003f65330 */
[----:B------:R-:W-:Y:S02]  /*5230*/  PLOP3.LUT P0, PT, PT, PT, PT, 0x8, 0x80 ;  /* 0x000000000080781c */ /* 0x000fe40003f0e170 */
[----:B------:R-:W-:Y:S02]  /*5240*/  ISETP.NE.AND.EX P1, PT, R151, RZ, PT, P1 ;  /* 0x000000ff9700720c */ /* 0x000fe40003f25310 */
[----:B------:R-:W-:Y:S02]  /*5250*/  P2R R180, PR, RZ, 0x1 ;  /* 0x00000001ffb47803 */ /* 0x000fe40000000000 */
[----:B------:R-:W-:Y:S05]  /*5260*/  LOP3.LUT R171, R171, 0x1, RZ, 0x3c, !PT ;  /* 0x00000001abab7812 */ /* 0x000fea00078e3cff */
[----:B------:R-:W-:Y:S05]  /*5270*/  @!P3 BRA `(.L_x_85) ;  /* 0x00000000002cb947 */ /* 0x000fea0003800000 */
[----:B------:R-:W-:Y:S01]  /*5280*/  ISETP.NE.U32.AND P0, PT, R152, RZ, PT ;  /* 0x000000ff9800720c */ /* 0x000fe20003f05070 */
[----:B------:R-:W-:Y:S03]  /*5290*/  IMAD.MOV.U32 R159, RZ, RZ, 0x1 ;  /* 0x00000001ff9f7424 */ /* 0x000fe600078e00ff */
[----:B------:R-:W-:Y:S11]  /*52a0*/  ISETP.NE.AND.EX P0, PT, R153, RZ, PT, P0 ;  /* 0x000000ff9900720c */ /* 0x000ff60003f05300 */
[----:B------:R-:W-:Y:S02]  /*52b0*/  @!UPT UIADD3 URZ, UPT, UPT, URZ, URZ, URZ ;  /* 0x000000fffffff290 */ /* 0x000fe4000fffe0ff */
[----:B------:R-:W1:Y:S01]  /*52c0*/  @P0 LDC.64 R2, c[0x0][0x888] ;  /* 0x00022200ff020b82 */ /* 0x000e620000000a00 */
[----:B------:R-:W-:Y:S04]  /*52d0*/  @P0 IMAD R0, R154, UR36, RZ ;  /* 0x000000249a000c24 */ /* 0x000fe8000f8e02ff */
[----:B-1----:R-:W-:Y:S04]  /*52e0*/  @P0 IMAD.WIDE R2, R0, 0x4, R2 ;  /* 0x0000000400020825 */ /* 0x002fe800078e0202 */
[----:B------:R-:W-:Y:S01]  /*52f0*/  HFMA2 R0, -RZ, RZ, 0, 5.9604644775390625e-08 ;  /* 0x00000001ff007431 */ /* 0x000fe200000001ff */
[----:B-----5:R1:W5:Y:S04]  /*5300*/  @P0 LDG.E R81, desc[UR44][R2.64] ;  /* 0x0000002c02510981 */ /* 0x020368000c1e1900 */
[----:B------:R-:W-:Y:S01]  /*5310*/  @!P0 PRMT R159, R0, 0x7610, R159 ;  /* 0x00007610009f8816 */ /* 0x000fe2000000009f */
[----:B-1----:R-:W2:Y:S06]  /*5320*/  @!P0 LDC R81, c[0x0][0x880] ;  /* 0x00022000ff518b82 */ /* 0x002eac0000000800 */
.L_x_85:
[----:B------:R-:W-:Y:S05]  /*5330*/  @!P1 BRA `(.L_x_86) ;  /* 0x0000000000209947 */ /* 0x000fea0003800000 */
[----:B------:R-:W-:Y:S04]  /*5340*/  ISETP.NE.U32.AND P0, PT, R148, RZ, PT ;  /* 0x000000ff9400720c */ /* 0x000fe80003f05070 */
[----:B------:R-:W-:Y:S11]  /*5350*/  ISETP.NE.AND.EX P0, PT, R149, RZ, PT, P0 ;  /* 0x000000ff9500720c */ /* 0x000ff60003f05300 */
[----:B------:R-:W-:Y:S02]  /*5360*/  @!UPT UIADD3 URZ, UPT, UPT, URZ, URZ, URZ ;  /* 0x000000fffffff290 */ /* 0x000fe4000fffe0ff */
[----:B------:R-:W1:Y:S01]  /*5370*/  @P0 LDC.64 R2, c[0x0][0x8a8] ;  /* 0x00022a00ff020b82 */ /* 0x000e620000000a00 */
[----:B------:R-:W-:Y:S04]  /*5380*/  @P0 IMAD R0, R150, UR36, RZ ;  /* 0x0000002496000c24 */ /* 0x000fe8000f8e02ff */
[----:B-1----:R-:W-:Y:S05]  /*5390*/  @P0 IMAD.WIDE R2, R0, 0x4, R2 ;  /* 0x0000000400020825 */ /* 0x002fea00078e0202 */
[----:B-----5:R1:W5:Y:S02]  /*53a0*/  @P0 LDG.E R78, desc[UR44][R2.64] ;  /* 0x0000002c024e0981 */ /* 0x020364000c1e1900 */
[----:B-1----:R-:W3:Y:S02]  /*53b0*/  @!P0 LDC R78, c[0x0][0x8a0] ;  /* 0x00022800ff4e8b82 */ /* 0x002ee40000000800 */
.L_x_86:
[----:B------:R-:W-:Y:S01]  /*53c0*/  UISETP.NE.AND UP0, UPT, UR48, URZ, UPT ;  /* 0x000000ff3000728c */ /* 0x000fe2000bf05270 */
[----:B------:R-:W-:Y:S08]  /*53d0*/  ISETP.NE.AND P5, PT, R180, RZ, PT ;  /* 0x000000ffb400720c */ /* 0x000ff00003fa5270 */
[----:B------:R-:W-:Y:S05]  /*53e0*/  BRA.U !UP0, `(.L_x_87) ;  /* 0x0000000108407547 */ /* 0x000fea000b800000 */
[----:B------:R-:W-:Y:S02]  /*53f0*/  ISETP.NE.U32.AND P0, PT, R154, RZ, PT ;  /* 0x000000ff9a00720c */ /* 0x000fe40003f05070 */
[----:B------:R-:W-:Y:S02]  /*5400*/  PLOP3.LUT P1, PT, PT, PT, PT, 0x80, 0x8 ;  /* 0x000000000008781c */ /* 0x000fe40003f2f070 */
[----:B------:R-:W-:Y:S11]  /*5410*/  ISETP.NE.AND.EX P0, PT, R155, RZ, PT, P0 ;  /* 0x000000ff9b00720c */ /* 0x000ff60003f05300 */
[----:B------:R-:W-:Y:S02]  /*5420*/  @!UPT UIADD3 URZ, UPT, UPT, URZ, URZ, URZ ;  /* 0x000000fffffff290 */ /* 0x000fe4000fffe0ff */
[----:B------:R-:W-:Y:S01]  /*5430*/  @P0 LOP3.LUT P2, RZ, R159, 0xff, RZ, 0xc0, !PT ;  /* 0x000000ff9fff0812 */ /* 0x000fe2000784c0ff */
[----:B------:R-:W1:Y:S01]  /*5440*/  @P0 LDC.64 R2, c[0x0][0x888] ;  /* 0x00022200ff020b82 */ /* 0x000e620000000a00 */
[C---:B--2--5:R-:W-:Y:S02]  /*5450*/  @!P0 FSETP.EQ.AND P5, PT, R81.reuse, RZ, PT ;  /* 0x000000ff5100820b */ /* 0x064fe40003fa2000 */
[----:B------:R-:W-:Y:S02]  /*5460*/  @P0 PLOP3.LUT P1, PT, P2, PT, PT, 0x80, 0x8 ;  /* 0x000000000008081c */ /* 0x000fe4000172f070 */
[----:B------:R-:W-:Y:S04]  /*5470*/  @P0 FSETP.NEU.AND P2, PT, R81, RZ, PT ;  /* 0x000000ff5100020b */ /* 0x000fe80003f4d000 */
[----:B------:R-:W-:Y:S02]  /*5480*/  @P0 SEL R0, RZ, 0xffffffff, P2 ;  /* 0xffffffffff000807 */ /* 0x000fe40001000000 */
[----:B-1----:R-:W-:Y:S04]  /*5490*/  @P0 ISETP.NE.U32.AND P4, PT, R2, RZ, PT ;  /* 0x000000ff0200020c */ /* 0x002fe80003f85070 */
[----:B------:R-:W-:Y:S04]  /*54a0*/  @P0 ISETP.NE.AND.EX P4, PT, R3, RZ, PT, P4 ;  /* 0x000000ff0300020c */ /* 0x000fe80003f85340 */
[----:B------:R-:W-:Y:S04]  /*54b0*/  @!P1 SEL R0, RZ, 0xffffffff, P4 ;  /* 0xffffffffff009807 */ /* 0x000fe80002000000 */
[----:B------:R-:W-:Y:S04]  /*54c0*/  @P0 LOP3.LUT R0, R0, 0x1, RZ, 0xc0, !PT ;  /* 0x0000000100000812 */ /* 0x000fe800078ec0ff */
[----:B------:R-:W-:Y:S04]  /*54d0*/  @P0 ISETP.EQ.U32.AND P5, PT, R0, 0x1, PT ;  /* 0x000000010000080c */ /* 0x000fe80003fa2070 */
[----:B------:R-:W-:Y:S09]  /*54e0*/  P2R R180, PR, RZ, 0x20 ;  /* 0x00000020ffb47803 */ /* 0x000ff20000000000 */
.L_x_87:
[----:B------:R-:W-:Y:S01]  /*54f0*/  @!P5 SHF.L.U32 R4, R171, 0x1f, RZ ;  /* 0x0000001fab04d819 */ /* 0x000fe200000006ff */
[----:B------:R-:W-:Y:S01]  /*5500*/  IMAD.SHL.U32 R182, R164, 0x2, RZ ;  /* 0x00000002a4b67824 */ /* 0x000fe200078e00ff */
[----:B------:R-:W-:Y:S01]  /*5510*/  LEA R87, R76, UR46, 0x3 ;  /* 0x0000002e4c577c11 */ /* 0x000fe2000f8e18ff */
[----:B------:R-:W-:Y:S01]  /*5520*/  IMAD.SHL.U32 R100, R172, 0x10, RZ ;  /* 0x00000010ac647824 */ /* 0x000fe200078e00ff */
[----:B------:R-:W1:Y:S01]  /*5530*/  @!P5 SYNCS.PHASECHK.TRANS64.TRYWAIT P1, [UR46+0x30], R4 ;  /* 0x00003004ff00d5a7 */ /* 0x000e62000802112e */
[----:B------:R-:W-:Y:S01]  /*5540*/  SHF.L.U32 R0, R170, 0x1f, RZ ;  /* 0x0000001faa007819 */ /* 0x000fe200000006ff */
[----:B------:R-:W-:Y:S01]  /*5550*/  VIADD R183, R182, UR46 ;  /* 0x0000002eb6b77c36 */ /* 0x000fe20008000000 */
[----:B------:R-:W-:Y:S01]  /*5560*/  ISETP.NE.U32.AND P2, PT, RZ, UR38, PT ;  /* 0x00000026ff007c0c */ /* 0x000fe2000bf45070 */
[----:B------:R-:W-:Y:S01]  /*5570*/  IMAD.SHL.U32 R102, R173, 0x10, RZ ;  /* 0x00000010ad667824 */ /* 0x000fe200078e00ff */
[----:B------:R-:W-:Y:S01]  /*5580*/  BSSY B1, `(.L_x_88) ;  /* 0x000004b000017945 */ /* 0x000fe20003800000 */
[----:B------:R-:W-:Y:S01]  /*5590*/  IMAD.IADD R179, R183, 0x1, R100 ;  /* 0x00000001b7b37824 */ /* 0x000fe200078e0264 */
[----:B------:R-:W-:Y:S01]  /*55a0*/  ISETP.NE.AND.EX P2, PT, RZ, UR39, PT, P2 ;  /* 0x00000027ff007c0c */ /* 0x000fe2000bf45320 */
[----:B------:R-:W-:Y:S01]  /*55b0*/  IMAD.MOV.U32 R103, RZ, RZ, 0x1 ;  /* 0x00000001ff677424 */ /* 0x000fe200078e00ff */
[----:B------:R-:W-:Y:S01]  /*55c0*/  CS2R R146, SRZ ;  /* 0x0000000000927805 */ /* 0x000fe2000001ff00 */
[----:B------:R-:W-:Y:S01]  /*55d0*/  IMAD R80, R76, 0x100, R79 ;  /* 0x000001004c507824 */ /* 0x000fe200078e024f */
[----:B------:R-:W-:Y:S01]  /*55e0*/  SEL R3, RZ, 0xffffffff, P2 ;  /* 0xffffffffff037807 */ /* 0x000fe20001000000 */
[----:B------:R-:W-:Y:S01]  /*55f0*/  IMAD.MOV.U32 R101, RZ, RZ, RZ ;  /* 0x000000ffff657224 */ /* 0x000fe200078e00ff */
[----:B--2--5:R-:W-:Y:S02]  /*5600*/  FSETP.NEU.AND P2, PT, R81, RZ, PT ;  /* 0x000000ff5100720b */ /* 0x024fe40003f4d000 */
[----:B------:R-:W-:Y:S02]  /*5610*/  CS2R R144, SRZ ;  /* 0x0000000000907805 */ /* 0x000fe4000001ff00 */
[----:B------:R-:W-:Y:S01]  /*5620*/  CS2R R138, SRZ ;  /* 0x00000000008a7805 */ /* 0x000fe2000001ff00 */
[----:B------:R2:W4:Y:S01]  /*5630*/  SYNCS.PHASECHK.TRANS64.TRYWAIT P0, [R87+URZ+0xa0], R0 ;  /* 0x0000a000570075a7 */ /* 0x00052200080011ff */
[----:B------:R-:W-:Y:S02]  /*5640*/  SEL R2, RZ, 0xffffffff, P2 ;  /* 0xffffffffff027807 */ /* 0x000fe40001000000 */
[----:B------:R-:W-:Y:S02]  /*5650*/  CS2R R136, SRZ ;  /* 0x0000000000887805 */ /* 0x000fe4000001ff00 */
[----:B------:R-:W-:Y:S02]  /*5660*/  LOP3.LUT P2, R176, R159, 0xff, RZ, 0xc0, !PT ;  /* 0x000000ff9fb07812 */ /* 0x000fe4000784c0ff */
[----:B------:R-:W-:Y:S02]  /*5670*/  CS2R R130, SRZ ;  /* 0x0000000000827805 */ /* 0x000fe4000001ff00 */
[----:B------:R-:W-:Y:S02]  /*5680*/  CS2R R128, SRZ ;  /* 0x0000000000807805 */ /* 0x000fe4000001ff00 */
[----:B------:R-:W-:Y:S02]  /*5690*/  CS2R R122, SRZ ;  /* 0x00000000007a7805 */ /* 0x000fe4000001ff00 */
[----:B------:R-:W-:Y:S02]  /*56a0*/  @P3 SEL R2, R3, R2, !P2 ;  /* 0x0000000203023207 */ /* 0x000fe40005000000 */
[----:B------:R-:W-:Y:S02]  /*56b0*/  CS2R R120, SRZ ;  /* 0x0000000000787805 */ /* 0x000fe4000001ff00 */
[----:B------:R-:W-:Y:S02]  /*56c0*/  CS2R R114, SRZ ;  /* 0x0000000000727805 */ /* 0x000fe4000001ff00 */
[----:B------:R-:W-:Y:S02]  /*56d0*/  CS2R R112, SRZ ;  /* 0x0000000000707805 */ /* 0x000fe4000001ff00 */
[----:B------:R-:W-:Y:S02]  /*56e0*/  LOP3.LUT R2, R2, 0x1, RZ, 0xc0, !PT ;  /* 0x0000000102027812 */ /* 0x000fe400078ec0ff */
[----:B------:R-:W-:Y:S02]  /*56f0*/  CS2R R106, SRZ ;  /* 0x00000000006a7805 */ /* 0x000fe4000001ff00 */
[----:B------:R-:W-:Y:S02]  /*5700*/  CS2R R104, SRZ ;  /* 0x0000000000687805 */ /* 0x000fe4000001ff00 */
[----:B------:R-:W-:Y:S02]  /*5710*/  CS2R R98, SRZ ;  /* 0x0000000000627805 */ /* 0x000fe4000001ff00 */
[----:B------:R-:W-:Y:S02]  /*5720*/  ISETP.NE.U32.AND P4, PT, R2, 0x1, PT ;  /* 0x000000010200780c */ /* 0x000fe40003f85070 */
[----:B------:R-:W-:Y:S02]  /*5730*/  CS2R R96, SRZ ;  /* 0x0000000000607805 */ /* 0x000fe4000001ff00 */
[----:B------:R-:W-:Y:S02]  /*5740*/  CS2R R90, SRZ ;  /* 0x00000000005a7805 */ /* 0x000fe4000001ff00 */
[----:B------:R-:W-:Y:S02]  /*5750*/  CS2R R88, SRZ ;  /* 0x0000000000587805 */ /* 0x000fe4000001ff00 */
[----:B------:R-:W-:Y:S01]  /*5760*/  P2R R108, PR, RZ, 0x10 ;  /* 0x00000010ff6c7803 */ /* 0x000fe20000000000 */
[----:B------:R-:W-:Y:S02]  /*5770*/  IMAD.IADD R181, R183, 0x1, R102 ;  /* 0x00000001b7b57824 */ /* 0x000fe400078e0266 */
[----:B------:R-:W-:Y:S01]  /*5780*/  IMAD.IADD R178, R102, 0x1, R179 ;  /* 0x0000000166b27824 */ /* 0x000fe200078e02b3 */
[----:B-1----:R-:W-:Y:S01]  /*5790*/  @!P5 SEL R103, RZ, 0x1, !P1 ;  /* 0x00000001ff67d807 */ /* 0x002fe20004800000 */
[----:B--2---:R-:W-:Y:S06]  /*57a0*/  @P5 BRA `(.L_x_89) ;  /* 0x0000000000a05947 */ /* 0x004fec0003800000 */
[----:B------:R-:W-:Y:S01]  /*57b0*/  @P4 IMAD.MOV.U32 R2, RZ, RZ, -0x10 ;  /* 0xfffffff0ff024424 */ /* 0x000fe200078e00ff */
[----:B------:R-:W-:Y:S01]  /*57c0*/  ISETP.NE.AND P1, PT, R103, RZ, PT ;  /* 0x000000ff6700720c */ /* 0x000fe20003f25270 */
[----:B------:R-:W-:Y:S01]  /*57d0*/  BSSY B0, `(.L_x_90) ;  /* 0x0000010000007945 */ /* 0x000fe20003800000 */
[----:B------:R-:W-:Y:S02]  /*57e0*/  ISETP.NE.U32.AND P5, PT, R165, 0x1, PT ;  /* 0x00000001a500780c */ /* 0x000fe40003fa5070 */
[----:B------:R-:W-:Y:S02]  /*57f0*/  CS2R R98, SRZ ;  /* 0x0000000000627805 */ /* 0x000fe4000001ff00 */
[----:B------:R-:W-:Y:S02]  /*5800*/  CS2R R96, SRZ ;  /* 0x0000000000607805 */ /* 0x000fe4000001ff00 */
[----:B------:R-:W-:Y:S02]  /*5810*/  CS2R R114, SRZ ;  /* 0x0000000000727805 */ /* 0x000fe4000001ff00 */
[----:B------:R-:W-:Y:S02]  /*5820*/  @P4 SEL R2, R2, 0x10, !P5 ;  /* 0x0000001002024807 */ /* 0x000fe40006800000 */
[----:B------:R-:W-:Y:S02]  /*5830*/  CS2R R112, SRZ ;  /* 0x0000000000707805 */ /* 0x000fe4000001ff00 */
[----:B------:R-:W-:Y:S02]  /*5840*/  CS2R R130, SRZ ;  /* 0x0000000000827805 */ /* 0x000fe4000001ff00 */
[----:B------:R-:W-:Y:S01]  /*5850*/  CS2R R128, SRZ ;  /* 0x0000000000807805 */ /* 0x000fe2000001ff00 */
[----:B------:R-:W-:Y:S02]  /*5860*/  @P4 IMAD.IADD R7, R183, 0x1, R2 ;  /* 0x00000001b7074824 */ /* 0x000fe400078e0202 */
[C---:B------:R-:W-:Y:S02]  /*5870*/  @P4 IMAD.IADD R6, R2.reuse, 0x1, R181 ;  /* 0x0000000102064824 */ /* 0x040fe400078e02b5 */
[----:B------:R-:W-:Y:S01]  /*5880*/  @P4 IMAD.IADD R5, R2, 0x1, R179 ;  /* 0x0000000102054824 */ /* 0x000fe200078e02b3 */
[----:B------:R-:W-:Y:S06]  /*5890*/  @P1 BRA `(.L_x_91) ;  /* 0x00000000000c1947 */ /* 0x000fec0003800000 */
[----:B------:R-:W-:Y:S04]  /*58a0*/  SHF.L.U32 R4, R171, 0x1f, RZ ;  /* 0x0000001fab047819 */ /* 0x000fe800000006ff */
[----:B------:R-:W1:Y:S02]  /*58b0*/  SYNCS.PHASECHK.TRANS64.TRYWAIT P1, [UR46+0x30], R4 ;  /* 0x00003004ff0075a7 */ /* 0x000e64000802112e */
[----:B-1----:R-:W-:Y:S05]  /*58c0*/  @!P1 BRA `(.L_x_92) ;  /* 0x0000005c00189947 */ /* 0x002fea0003800000 */
.L_x_91:
[----:B------:R-:W-:Y:S05]  /*58d0*/  BSYNC B0 ;  /* 0x0000000000007941 */ /* 0x000fea0003800000 */
.L_x_90:
[----:B------:R-:W-:Y:S01]  /*58e0*/  ISETP.NE.AND P1, PT, R108, RZ, PT ;  /* 0x000000ff6c00720c */ /* 0x000fe20003f25270 */
[----:B------:R-:W-:Y:S01]  /*58f0*/  IMAD.MOV.U32 R147, RZ, RZ, RZ ;  /* 0x000000ffff937224 */ /* 0x000fe200078e00ff */
[----:B------:R-:W-:Y:S02]  /*5900*/  CS2R R144, SRZ ;  /* 0x0000000000907805 */ /* 0x000fe4000001ff00 */
[----:B------:R-:W-:Y:S02]  /*5910*/  CS2R R90, SRZ ;  /* 0x00000000005a7805 */ /* 0x000fe4000001ff00 */
[----:B------:R-:W-:Y:S02]  /*5920*/  CS2R R88, SRZ ;  /* 0x0000000000587805 */ /* 0x000fe4000001ff00 */
[----:B------:R-:W-:Y:S02]  /*5930*/  CS2R R106, SRZ ;  /* 0x00000000006a7805 */ /* 0x000fe4000001ff00 */
[----:B------:R-:W-:Y:S02]  /*5940*/  CS2R R104, SRZ ;  /* 0x0000000000687805 */ /* 0x000fe4000001ff00 */
[----:B------:R-:W-:Y:S02]  /*5950*/  CS2R R122, SRZ ;  /* 0x00000000007a7805 */ /* 0x000fe4000001ff00 */
[----:B------:R-:W-:Y:S02]  /*5960*/  CS2R R120, SRZ ;  /* 0x0000000000787805 */ /* 0x000fe4000001ff00 */
[----:B------:R-:W-:Y:S02]  /*5970*/  CS2R R138, SRZ ;  /* 0x00000000008a7805 */ /* 0x000fe4000001ff00 */
[----:B------:R-:W-:Y:S01]  /*5980*/  CS2R R136, SRZ ;  /* 0x0000000000887805 */ /* 0x000fe2000001ff00 */
[----:B------:R-:W-:Y:S01]  /*5990*/  IMAD.MOV.U32 R101, RZ, RZ, 0x1 ;  /* 0x00000001ff657424 */ /* 0x000fe200078e00ff */
[----:B------:R2:W1:Y:S01]  /*59a0*/  @P1 LDS.128 R96, [R7+0x400] ;  /* 0x0004000007601984 */ /* 0x0004620000000c00 */
[----:B------:R-:W-:Y:S03]  /*59b0*/  @P1 IMAD.IADD R2, R2, 0x1, R178 ;  /* 0x0000000102021824 */ /* 0x000fe600078e02b2 */
[----:B------:R2:W1:Y:S04]  /*59c0*/  @P1 LDS.128 R112, [R6+0x400] ;  /* 0x0004000006701984 */ /* 0x0004680000000c00 */
[----:B------:R2:W1:Y:S04]  /*59d0*/  @P1 LDS.128 R128, [R5+0x400] ;  /* 0x0004000005801984 */ /* 0x0004680000000c00 */
[----:B------:R2:W1:Y:S04]  /*59e0*/  @P1 LDS.128 R144, [R2+0x400] ;  /* 0x0004000002901984 */ /* 0x0004680000000c00 */
[----:B------:R2:W1:Y:S04]  /*59f0*/  @P1 LDS.128 R88, [R182+UR46+0x400] ;  /* 0x0004002eb6581984 */ /* 0x0004680008000c00 */
[----:B------:R2:W1:Y:S04]  /*5a00*/  @P1 LDS.128 R104, [R181+0x400] ;  /* 0x00040000b5681984 */ /* 0x0004680000000c00 */
[----:B------:R2:W1:Y:S04]  /*5a10*/  @P1 LDS.128 R120, [R179+0x400] ;  /* 0x00040000b3781984 */ /* 0x0004680000000c00 */
[----:B------:R2:W1:Y:S02]  /*5a20*/  @P1 LDS.128 R136, [R178+0x400] ;  /* 0x00040000b2881984 */ /* 0x0004640000000c00 */
.L_x_89:
[----:B------:R-:W-:Y:S05]  /*5a30*/  BSYNC B1 ;  /* 0x0000000000017941 */ /* 0x000fea0003800000 */
.L_x_88:
[----:B-1----:R-:W-:Y:S04]  /*5a40*/  SHF.R.U32.HI R3, RZ, 0x15, R80 ;  /* 0x00000015ff037819 */ /* 0x002fe80000011650 */
[----:B------:R-:W-:Y:S01]  /*5a50*/  LOP3.LUT P1, RZ, R3, 0x3, R166, 0x48, !PT ;  /* 0x0000000303ff7812 */ /* 0x000fe200078248a6 */
[----:B------:R-:W-:Y:S01]  /*5a60*/  @!UPT UIADD3 URZ, UPT, UPT, URZ, URZ, URZ ;  /* 0x000000fffffff290 */ /* 0x000fe2000fffe0ff */
[----:B----4-:R-:W-:Y:S11]  /*5a70*/  @P0 BRA `(.L_x_93) ;  /* 0x0000000000080947 */ /* 0x010ff60003800000 */
[----:B------:R-:W1:Y:S02]  /*5a80*/  SYNCS.PHASECHK.TRANS64.TRYWAIT P0, [R87+URZ+0xa0], R0 ;  /* 0x0000a000570075a7 */ /* 0x000e6400080011ff */
[----:B-1----:R-:W-:Y:S05]  /*5a90*/  @!P0 BRA `(.L_x_94) ;  /* 0x0000005800bc8947 */ /* 0x002fea0003800000 */
.L_x_93:
[----:B------:R-:W-:Y:S05]  /*5aa0*/  @!P1 BRA `(.L_x_95) ;  /* 0x0000000000409947 */ /* 0x000fea0003800000 */
[----:B------:R-:W4:Y:S01]  /*5ab0*/  LDCU.64 UR8, c[0x4][0x70] ;  /* 0x01000e00ff0877ac */ /* 0x000f220008000a00 */
[----:B------:R-:W-:Y:S01]  /*5ac0*/  MOV R3, 0x0 ;  /* 0x0000000000037802 */ /* 0x000fe20000000f00 */
[----:B------:R-:W-:Y:S02]  /*5ad0*/  HFMA2 R12, -RZ, RZ, 0, 5.9604644775390625e-08 ;  /* 0x00000001ff0c7431 */ /* 0x000fe400000001ff */
[----:B------:R-:W-:Y:S02]  /*5ae0*/  IMAD.MOV.U32 R8, RZ, RZ, 0x192 ;  /* 0x00000192ff087424 */ /* 0x000fe400078e00ff */
[----:B------:R-:W-:Y:S01]  /*5af0*/  IMAD.MOV.U32 R13, RZ, RZ, RZ ;  /* 0x000000ffff0d7224 */ /* 0x000fe200078e00ff */
[----:B------:R-:W5:Y:S01]  /*5b00*/  LDCU.64 UR6, c[0x4][0x78] ;  /* 0x01000f00ff0677ac */ /* 0x000f620008000a00 */
[----:B--2---:R-:W2:Y:S01]  /*5b10*/  LDC.64 R2, c[0x4][R3] ;  /* 0x0100000003027b82 */ /* 0x004ea20000000a00 */
[----:B------:R-:W1:Y:S01]  /*5b20*/  LDCU.64 UR4, c[0x4][0x10] ;  /* 0x01000200ff0477ac */ /* 0x000e620008000a00 */
[----:B----4-:R-:W-:Y:S01]  /*5b30*/  MOV R5, UR9 ;  /* 0x0000000900057c02 */ /* 0x010fe20008000f00 */
[----:B------:R-:W-:Y:S01]  /*5b40*/  IMAD.U32 R4, RZ, RZ, UR8 ;  /* 0x00000008ff047e24 */ /* 0x000fe2000f8e00ff */
[----:B-----5:R-:W-:Y:S01]  /*5b50*/  MOV R7, UR7 ;  /* 0x0000000700077c02 */ /* 0x020fe20008000f00 */
[----:B------:R-:W-:Y:S01]  /*5b60*/  IMAD.U32 R6, RZ, RZ, UR6 ;  /* 0x00000006ff067e24 */ /* 0x000fe2000f8e00ff */
[----:B-1----:R-:W-:Y:S01]  /*5b70*/  MOV R11, UR5 ;  /* 0x00000005000b7c02 */ /* 0x002fe20008000f00 */
[----:B------:R-:W-:Y:S02]  /*5b80*/  IMAD.U32 R10, RZ, RZ, UR4 ;  /* 0x00000004ff0a7e24 */ /* 0x000fe4000f8e00ff */
[----:B------:R-:W-:Y:S07]  /*5b90*/  LEPC R20, `(.L_x_95) ;  /* 0x000000001014794e */ /* 0x000fee0000000000 */
[----:B--23--:R-:W-:Y:S05]  /*5ba0*/  CALL.ABS.NOINC R2 ;  /* 0x0000000002007343 */ /* 0x00cfea0003c00000 */
.L_x_95:
[----:B------:R-:W-:Y:S05]  /*5bb0*/  WARPSYNC.ALL ;  /* 0x0000000000007948 */ /* 0x000fea0003800000 */
[----:B------:R-:W-:Y:S01]  /*5bc0*/  R2UR UR4, R80 ;  /* 0x00000000500472ca */ /* 0x000fe200000e0000 */
[--C-:B------:R-:W-:Y:S01]  /*5bd0*/  HADD2.F32 R82, -RZ, R88.reuse.H0_H0 ;  /* 0x20000058ff527230 */ /* 0x100fe20000004100 */
[----:B------:R-:W-:Y:S01]  /*5be0*/  MOV R110, 0xfffffff0 ;  /* 0xfffffff0006e7802 */ /* 0x000fe20000000f00 */
[----:B------:R-:W-:Y:S01]  /*5bf0*/  HADD2.F32 R83, -RZ, R88.H1_H1 ;  /* 0x30000058ff537230 */ /* 0x000fe20000004100 */
[----:B------:R-:W-:Y:S01]  /*5c00*/  ISETP.NE.U32.AND P6, PT, R165, 0x1, PT ;  /* 0x00000001a500780c */ /* 0x000fe20003fc5070 */
[----:B------:R-:W-:Y:S01]  /*5c10*/  HADD2.F32 R84, -RZ, R89.H1_H1 ;  /* 0x30000059ff547230 */ /* 0x000fe20000004100 */
[----:B------:R-:W-:Y:S01]  /*5c20*/  ISETP.NE.AND P0, PT, R174, RZ, PT ;  /* 0x000000ffae00720c */ /* 0x000fe20003f05270 */
[--C-:B------:R-:W-:Y:S01]  /*5c30*/  HADD2.F32 R85, -RZ, R107.reuse.H0_H0 ;  /* 0x2000006bff557230 */ /* 0x100fe20000004100 */
[----:B------:R-:W-:Y:S01]  /*5c40*/  SEL R110, R110, 0x10, !P6 ;  /* 0x000000106e6e7807 */ /* 0x000fe20007000000 */
[----:B------:R-:W-:Y:S01]  /*5c50*/  HADD2.F32 R86, -RZ, R107.H1_H1 ;  /* 0x3000006bff567230 */ /* 0x000fe20000004100 */
[----:B------:R-:W-:Y:S02]  /*5c60*/  BSSY.RECONVERGENT B0, `(.L_x_96) ;  /* 0x00000fb000007945 */ /* 0x000fe40003800200 */
[----:B------:R-:W-:Y:S01]  /*5c70*/  IADD3 R183, PT, PT, R183, R110, RZ ;  /* 0x0000006eb7b77210 */ /* 0x000fe20007ffe0ff */
[----:B--2---:R-:W1:Y:S01]  /*5c80*/  LDTM.x64 R4, tmem[UR4] ;  /* 0x00000004000479ee */ /* 0x004e620008340000 */
[C---:B------:R-:W-:Y:S02]  /*5c90*/  IADD3 R184, PT, PT, R110.reuse, R181, RZ ;  /* 0x000000b56eb87210 */ /* 0x040fe40007ffe0ff */
[C---:B------:R-:W-:Y:S02]  /*5ca0*/  IADD3 R186, PT, PT, R110.reuse, R179, RZ ;  /* 0x000000b36eba7210 */ /* 0x040fe40007ffe0ff */
[----:B------:R-:W-:Y:S01]  /*5cb0*/  IADD3 R185, PT, PT, R110, R178, RZ ;  /* 0x000000b26eb97210 */ /* 0x000fe20007ffe0ff */
[C---:B-1-3--:R-:W-:Y:S01]  /*5cc0*/  FMUL R0, R78.reuse, R4 ;  /* 0x000000044e007220 */ /* 0x04afe20000400000 */
[C---:B------:R-:W-:Y:S01]  /*5cd0*/  FMUL R2, R78.reuse, R5 ;  /* 0x000000054e027220 */ /* 0x040fe20000400000 */
[C---:B------:R-:W-:Y:S01]  /*5ce0*/  FMUL R3, R78.reuse, R6 ;  /* 0x000000064e037220 */ /* 0x040fe20000400000 */
[C---:B------:R-:W-:Y:S01]  /*5cf0*/  FMUL R7, R78.reuse, R7 ;  /* 0x000000074e077220 */ /* 0x040fe20000400000 */
[C---:B------:R-:W-:Y:S01]  /*5d00*/  FFMA R0, R81.reuse, R82, R0 ;  /* 0x0000005251007223 */ /* 0x040fe20000000000 */
[----:B------:R-:W-:Y:S02]  /*5d10*/  HADD2.F32 R82, -RZ, R89.H0_H0 ;  /* 0x20000059ff527230 */ /* 0x000fe40000004100 */
[C---:B------:R-:W-:Y:S01]  /*5d20*/  FFMA R2, R81.reuse, R83, R2 ;  /* 0x0000005351027223 */ /* 0x040fe20000000002 */
[--C-:B------:R-:W-:Y:S02]  /*5d30*/  HADD2.F32 R83, -RZ, R90.reuse.H0_H0 ;  /* 0x2000005aff537230 */ /* 0x100fe40000004100 */
[C---:B------:R-:W-:Y:S01]  /*5d40*/  FMUL R4, R78.reuse, R8 ;  /* 0x000000084e047220 */ /* 0x040fe20000400000 */
[----:B------:R-:W-:Y:S01]  /*5d50*/  FMUL R5, R78, R9 ;  /* 0x000000094e057220 */ /* 0x000fe20000400000 */
[C---:B------:R-:W-:Y:S01]  /*5d60*/  FFMA R3, R81.reuse, R82, R3 ;  /* 0x0000005251037223 */ /* 0x040fe20000000003 */
[----:B------:R-:W-:Y:S01]  /*5d70*/  HADD2.F32 R82, -RZ, R90.H1_H1 ;  /* 0x3000005aff527230 */ /* 0x000fe20000004100 */
[----:B------:R-:W-:Y:S01]  /*5d80*/  F2FP.RELU.F16.F32.PACK_AB R92, R2, R0 ;  /* 0x00000000025c723e */ /* 0x000fe200000008ff */
[C---:B------:R-:W-:Y:S01]  /*5d90*/  FFMA R7, R81.reuse, R84, R7 ;  /* 0x0000005451077223 */ /* 0x040fe20000000007 */
[C---:B------:R-:W-:Y:S01]  /*5da0*/  FFMA R4, R81.reuse, R83, R4 ;  /* 0x0000005351047223 */ /* 0x040fe20000000004 */
[--C-:B------:R-:W-:Y:S02]  /*5db0*/  HADD2.F32 R83, -RZ, R91.reuse.H0_H0 ;  /* 0x2000005bff537230 */ /* 0x100fe40000004100 */
[----:B------:R-:W-:Y:S01]  /*5dc0*/  FFMA R5, R81, R82, R5 ;  /* 0x0000005251057223 */ /* 0x000fe20000000005 */
[C---:B------:R-:W-:Y:S01]  /*5dd0*/  FMUL R6, R78.reuse, R10 ;  /* 0x0000000a4e067220 */ /* 0x040fe20000400000 */
[----:B------:R-:W-:Y:S01]  /*5de0*/  HADD2.F32 R82, -RZ, R91.H1_H1 ;  /* 0x3000005bff527230 */ /* 0x000fe20000004100 */
[----:B------:R-:W-:Y:S01]  /*5df0*/  F2FP.RELU.F16.F32.PACK_AB R93, R7, R3 ;  /* 0x00000003075d723e */ /* 0x000fe200000008ff */
[C---:B------:R-:W-:Y:S01]  /*5e00*/  FMUL R11, R78.reuse, R11 ;  /* 0x0000000b4e0b7220 */ /* 0x040fe20000400000 */
[----:B------:R-:W-:Y:S01]  /*5e10*/  F2FP.RELU.F16.F32.PACK_AB R94, R5, R4 ;  /* 0x00000004055e723e */ /* 0x000fe200000008ff */
[C---:B------:R-:W-:Y:S01]  /*5e20*/  FFMA R6, R81.reuse, R83, R6 ;  /* 0x0000005351067223 */ /* 0x040fe20000000006 */
[C---:B------:R-:W-:Y:S01]  /*5e30*/  FMUL R8, R78.reuse, R12 ;  /* 0x0000000c4e087220 */ /* 0x040fe20000400000 */
[----:B------:R-:W-:Y:S01]  /*5e40*/  FFMA R11, R81, R82, R11 ;  /* 0x00000052510b7223 */ /* 0x000fe2000000000b */
[--C-:B------:R-:W-:Y:S02]  /*5e50*/  HADD2.F32 R82, -RZ, R96.reuse.H0_H0 ;  /* 0x20000060ff527230 */ /* 0x100fe40000004100 */
[C---:B------:R-:W-:Y:S01]  /*5e60*/  FMUL R9, R78.reuse, R13 ;  /* 0x0000000d4e097220 */ /* 0x040fe20000400000 */
[----:B------:R-:W-:Y:S02]  /*5e70*/  HADD2.F32 R84, -RZ, R96.H1_H1 ;  /* 0x30000060ff547230 */ /* 0x000fe40000004100 */
[C---:B------:R-:W-:Y:S01]  /*5e80*/  FMUL R10, R78.reuse, R14 ;  /* 0x0000000e4e0a7220 */ /* 0x040fe20000400000 */
[--C-:B------:R-:W-:Y:S01]  /*5e90*/  HADD2.F32 R83, -RZ, R97.reuse.H0_H0 ;  /* 0x20000061ff537230 */ /* 0x100fe20000004100 */
[----:B------:R-:W-:Y:S01]  /*5ea0*/  F2FP.RELU.F16.F32.PACK_AB R95, R11, R6 ;  /* 0x000000060b5f723e */ /* 0x000fe200000008ff */
[C---:B------:R-:W-:Y:S01]  /*5eb0*/  FFMA R8, R81.reuse, R82, R8 ;  /* 0x0000005251087223 */ /* 0x040fe20000000008 */
[----:B------:R-:W-:Y:S02]  /*5ec0*/  HADD2.F32 R82, -RZ, R97.H1_H1 ;  /* 0x30000061ff527230 */ /* 0x000fe40000004100 */
[C---:B------:R-:W-:Y:S01]  /*5ed0*/  FFMA R9, R81.reuse, R84, R9 ;  /* 0x0000005451097223 */ /* 0x040fe20000000009 */
[----:B------:R-:W-:Y:S01]  /*5ee0*/  FFMA R10, R81, R83, R10 ;  /* 0x00000053510a7223 */ /* 0x000fe2000000000a */
[----:B------:R1:W-:Y:S01]  /*5ef0*/  STS.128 [R182+UR46+0x400], R92 ;  /* 0x0004005cb6007988 */ /* 0x0003e20008000c2e */
[C---:B------:R-:W-:Y:S01]  /*5f00*/  FMUL R15, R78.reuse, R15 ;  /* 0x0000000f4e0f7220 */ /* 0x040fe20000400000 */
[--C-:B------:R-:W-:Y:S01]  /*5f10*/  HADD2.F32 R83, -RZ, R98.reuse.H0_H0 ;  /* 0x20000062ff537230 */ /* 0x100fe20000004100 */
[----:B------:R-:W-:Y:S01]  /*5f20*/  F2FP.RELU.F16.F32.PACK_AB R116, R9, R8 ;  /* 0x000000080974723e */ /* 0x000fe200000008ff */
[----:B------:R-:W-:Y:S02]  /*5f30*/  HADD2.F32 R84, -RZ, R98.H1_H1 ;  /* 0x30000062ff547230 */ /* 0x000fe40000004100 */
[----:B------:R-:W-:Y:S01]  /*5f40*/  FFMA R15, R81, R82, R15 ;  /* 0x00000052510f7223 */ /* 0x000fe2000000000f */
[C---:B------:R-:W-:Y:S01]  /*5f50*/  FMUL R12, R78.reuse, R16 ;  /* 0x000000104e0c7220 */ /* 0x040fe20000400000 */
[C---:B------:R-:W-:Y:S01]  /*5f60*/  FMUL R13, R78.reuse, R17 ;  /* 0x000000114e0d7220 */ /* 0x040fe20000400000 */
[--C-:B------:R-:W-:Y:S02]  /*5f70*/  HADD2.F32 R82, -RZ, R99.reuse.H0_H0 ;  /* 0x20000063ff527230 */ /* 0x100fe40000004100 */
[C---:B------:R-:W-:Y:S01]  /*5f80*/  FMUL R14, R78.reuse, R18 ;  /* 0x000000124e0e7220 */ /* 0x040fe20000400000 */
[----:B------:R-:W-:Y:S01]  /*5f90*/  F2FP.RELU.F16.F32.PACK_AB R117, R15, R10 ;  /* 0x0000000a0f75723e */ /* 0x000fe200000008ff */
[C---:B------:R-:W-:Y:S01]  /*5fa0*/  FFMA R12, R81.reuse, R83, R12 ;  /* 0x00000053510c7223 */ /* 0x040fe2000000000c */
[C---:B------:R-:W-:Y:S01]  /*5fb0*/  FFMA R13, R81.reuse, R84, R13 ;  /* 0x00000054510d7223 */ /* 0x040fe2000000000d */
[----:B------:R-:W-:Y:S01]  /*5fc0*/  FFMA R14, R81, R82, R14 ;  /* 0x00000052510e7223 */ /* 0x000fe2000000000e */
[----:B------:R-:W-:Y:S02]  /*5fd0*/  HADD2.F32 R84, -RZ, R99.H1_H1 ;  /* 0x30000063ff547230 */ /* 0x000fe40000004100 */
[C---:B------:R-:W-:Y:S01]  /*5fe0*/  FMUL R19, R78.reuse, R19 ;  /* 0x000000134e137220 */ /* 0x040fe20000400000 */
[--C-:B------:R-:W-:Y:S01]  /*5ff0*/  HADD2.F32 R82, -RZ, R104.reuse.H0_H0 ;  /* 0x20000068ff527230 */ /* 0x100fe20000004100 */
[----:B------:R-:W-:Y:S01]  /*6000*/  F2FP.RELU.F16.F32.PACK_AB R118, R13, R12 ;  /* 0x0000000c0d76723e */ /* 0x000fe200000008ff */
[C---:B------:R-:W-:Y:S01]  /*6010*/  FMUL R16, R78.reuse, R20 ;  /* 0x000000144e107220 */ /* 0x040fe20000400000 */
[C---:B------:R-:W-:Y:S01]  /*6020*/  FFMA R19, R81.reuse, R84, R19 ;  /* 0x0000005451137223 */ /* 0x040fe20000000013 */
[----:B------:R-:W-:Y:S02]  /*6030*/  HADD2.F32 R84, -RZ, R104.H1_H1 ;  /* 0x30000068ff547230 */ /* 0x000fe40000004100 */
[C---:B------:R-:W-:Y:S01]  /*6040*/  FMUL R17, R78.reuse, R21 ;  /* 0x000000154e117220 */ /* 0x040fe20000400000 */
[----:B------:R-:W-:Y:S01]  /*6050*/  FFMA R16, R81, R82, R16 ;  /* 0x0000005251107223 */ /* 0x000fe20000000010 */
[--C-:B------:R-:W-:Y:S01]  /*6060*/  HADD2.F32 R82, -RZ, R105.reuse.H0_H0 ;  /* 0x20000069ff527230 */ /* 0x100fe20000004100 */
[----:B------:R-:W-:Y:S01]  /*6070*/  F2FP.RELU.F16.F32.PACK_AB R119, R19, R14 ;  /* 0x0000000e1377723e */ /* 0x000fe200000008ff */
[----:B------:R-:W-:Y:S01]  /*6080*/  FFMA R17, R81, R84, R17 ;  /* 0x0000005451117223 */ /* 0x000fe20000000011 */
[C---:B------:R-:W-:Y:S01]  /*6090*/  FMUL R18, R78.reuse, R22 ;  /* 0x000000164e127220 */ /* 0x040fe20000400000 */
[C---:B------:R-:W-:Y:S01]  /*60a0*/  FMUL R23, R78.reuse, R23 ;  /* 0x000000174e177220 */ /* 0x040fe20000400000 */
[--C-:B------:R-:W-:Y:S01]  /*60b0*/  HADD2.F32 R83, -RZ, R106.reuse.H0_H0 ;  /* 0x2000006aff537230 */ /* 0x100fe20000004100 */
[----:B------:R2:W-:Y:S01]  /*60c0*/  STS.128 [R183+0x400], R116 ;  /* 0x00040074b7007388 */ /* 0x0005e20000000c00 */
[----:B------:R-:W-:Y:S01]  /*60d0*/  F2FP.RELU.F16.F32.PACK_AB R124, R17, R16 ;  /* 0x00000010117c723e */ /* 0x000fe200000008ff */
[C---:B------:R-:W-:Y:S01]  /*60e0*/  FFMA R18, R81.reuse, R82, R18 ;  /* 0x0000005251127223 */ /* 0x040fe20000000012 */
[----:B------:R-:W-:Y:S02]  /*60f0*/  HADD2.F32 R82, -RZ, R105.H1_H1 ;  /* 0x30000069ff527230 */ /* 0x000fe40000004100 */
[C---:B------:R-:W-:Y:S01]  /*6100*/  FMUL R20, R78.reuse, R24 ;  /* 0x000000184e147220 */ /* 0x040fe20000400000 */
[----:B------:R-:W-:Y:S02]  /*6110*/  HADD2.F32 R84, -RZ, R106.H1_H1 ;  /* 0x3000006aff547230 */ /* 0x000fe40000004100 */
[C---:B------:R-:W-:Y:S01]  /*6120*/  FMUL R21, R78.reuse, R25 ;  /* 0x000000194e157220 */ /* 0x040fe20000400000 */
[C---:B------:R-:W-:Y:S01]  /*6130*/  FMUL R22, R78.reuse, R26 ;  /* 0x0000001a4e167220 */ /* 0x040fe20000400000 */
[C---:B------:R-:W-:Y:S01]  /*6140*/  FFMA R23, R81.reuse, R82, R23 ;  /* 0x0000005251177223 */ /* 0x040fe20000000017 */
[C---:B------:R-:W-:Y:S01]  /*6150*/  FFMA R20, R81.reuse, R83, R20 ;  /* 0x0000005351147223 */ /* 0x040fe20000000014 */
[C---:B------:R-:W-:Y:S01]  /*6160*/  FFMA R21, R81.reuse, R84, R21 ;  /* 0x0000005451157223 */ /* 0x040fe20000000015 */
[----:B------:R-:W-:Y:S01]  /*6170*/  FFMA R22, R81, R85, R22 ;  /* 0x0000005551167223 */ /* 0x000fe20000000016 */
[C---:B------:R-:W-:Y:S01]  /*6180*/  FMUL R27, R78.reuse, R27 ;  /* 0x0000001b4e1b7220 */ /* 0x040fe20000400000 */
[--C-:B------:R-:W-:Y:S01]  /*6190*/  HADD2.F32 R82, -RZ, R112.reuse.H0_H0 ;  /* 0x20000070ff527230 */ /* 0x100fe20000004100 */
[----:B------:R-:W-:Y:S01]  /*61a0*/  F2FP.RELU.F16.F32.PACK_AB R125, R23, R18 ;  /* 0x00000012177d723e */ /* 0x000fe200000008ff */
[C---:B------:R-:W-:Y:S01]  /*61b0*/  FMUL R24, R78.reuse, R28 ;  /* 0x0000001c4e187220 */ /* 0x040fe20000400000 */
[----:B------:R-:W-:Y:S01]  /*61c0*/  F2FP.RELU.F16.F32.PACK_AB R126, R21, R20 ;  /* 0x00000014157e723e */ /* 0x000fe200000008ff */
[C---:B------:R-:W-:Y:S01]  /*61d0*/  FFMA R27, R81.reuse, R86, R27 ;  /* 0x00000056511b7223 */ /* 0x040fe2000000001b */
[----:B------:R-:W-:Y:S02]  /*61e0*/  HADD2.F32 R84, -RZ, R112.H1_H1 ;  /* 0x30000070ff547230 */ /* 0x000fe40000004100 */
[----:B------:R-:W-:Y:S01]  /*61f0*/  FFMA R24, R81, R82, R24 ;  /* 0x0000005251187223 */ /* 0x000fe20000000018 */
[C---:B------:R-:W-:Y:S01]  /*6200*/  FMUL R25, R78.reuse, R29 ;  /* 0x0000001d4e197220 */ /* 0x040fe20000400000 */
[--C-:B------:R-:W-:Y:S01]  /*6210*/  HADD2.F32 R83, -RZ, R113.reuse.H0_H0 ;  /* 0x20000071ff537230 */ /* 0x100fe20000004100 */
[----:B------:R-:W-:Y:S01]  /*6220*/  F2FP.RELU.F16.F32.PACK_AB R127, R27, R22 ;  /* 0x000000161b7f723e */ /* 0x000fe200000008ff */
[C---:B------:R-:W-:Y:S01]  /*6230*/  FMUL R26, R78.reuse, R30 ;  /* 0x0000001e4e1a7220 */ /* 0x040fe20000400000 */
[----:B------:R-:W-:Y:S02]  /*6240*/  HADD2.F32 R82, -RZ, R113.H1_H1 ;  /* 0x30000071ff527230 */ /* 0x000fe40000004100 */
[C---:B------:R-:W-:Y:S01]  /*6250*/  FFMA R25, R81.reuse, R84, R25 ;  /* 0x0000005451197223 */ /* 0x040fe20000000019 */
[C---:B------:R-:W-:Y:S01]  /*6260*/  FMUL R31, R78.reuse, R31 ;  /* 0x0000001f4e1f7220 */ /* 0x040fe20000400000 */
[----:B------:R3:W-:Y:S01]  /*6270*/  STS.128 [R181+0x400], R124 ;  /* 0x0004007cb5007388 */ /* 0x0007e20000000c00 */
[----:B------:R-:W-:Y:S01]  /*6280*/  FFMA R26, R81, R83, R26 ;  /* 0x00000053511a7223 */ /* 0x000fe2000000001a */
[--C-:B------:R-:W-:Y:S01]  /*6290*/  HADD2.F32 R83, -RZ, R114.reuse.H0_H0 ;  /* 0x20000072ff537230 */ /* 0x100fe20000004100 */
[----:B-1----:R-:W-:Y:S01]  /*62a0*/  F2FP.RELU.F16.F32.PACK_AB R92, R25, R24 ;  /* 0x00000018195c723e */ /* 0x002fe200000008ff */
[----:B------:R-:W-:Y:S01]  /*62b0*/  FFMA R31, R81, R82, R31 ;  /* 0x00000052511f7223 */ /* 0x000fe2000000001f */
[C---:B------:R-:W-:Y:S01]  /*62c0*/  FMUL R28, R78.reuse, R32 ;  /* 0x000000204e1c7220 */ /* 0x040fe20000400000 */
[----:B------:R-:W-:Y:S02]  /*62d0*/  HADD2.F32 R82, -RZ, R114.H1_H1 ;  /* 0x30000072ff527230 */ /* 0x000fe40000004100 */
[C---:B------:R-:W-:Y:S01]  /*62e0*/  FMUL R29, R78.reuse, R33 ;  /* 0x000000214e1d7220 */ /* 0x040fe20000400000 */
[--C-:B------:R-:W-:Y:S01]  /*62f0*/  HADD2.F32 R85, -RZ, R115.reuse.H0_H0 ;  /* 0x20000073ff557230 */ /* 0x100fe20000004100 */
[----:B------:R-:W-:Y:S01]  /*6300*/  F2FP.RELU.F16.F32.PACK_AB R93, R31, R26 ;  /* 0x0000001a1f5d723e */ /* 0x000fe200000008ff */
[C---:B------:R-:W-:Y:S01]  /*6310*/  FFMA R28, R81.reuse, R83, R28 ;  /* 0x00000053511c7223 */ /* 0x040fe2000000001c */
        /* <DEDUP_REMOVED lines=16> */
[----:B------:R-:W-:Y:S01]  /*6420*/  HADD2.F32 R82, -RZ, R121.H1_H1 ;  /* 0x30000079ff527230 */ /* 0x000fe20000004100 */
[----:B------:R1:W-:Y:S01]  /*6430*/  STS.128 [R184+0x400], R92 ;  /* 0x0004005cb8007388 */ /* 0x0003e20000000c00 */
[C---:B------:R-:W-:Y:S01]  /*6440*/  FMUL R39, R78.reuse, R39 ;  /* 0x000000274e277220 */ /* 0x040fe20000400000 */
[----:B--2---:R-:W-:Y:S01]  /*6450*/  F2FP.RELU.F16.F32.PACK_AB R116, R33, R32 ;  /* 0x000000202174723e */ /* 0x004fe200000008ff */
[C---:B------:R-:W-:Y:S01]  /*6460*/  FFMA R34, R81.reuse, R83, R34 ;  /* 0x0000005351227223 */ /* 0x040fe20000000022 */
[--C-:B------:R-:W-:Y:S02]  /*6470*/  HADD2.F32 R83, -RZ, R122.reuse.H0_H0 ;  /* 0x2000007aff537230 */ /* 0x100fe40000004100 */
        /* <DEDUP_REMOVED lines=26> */
[----:B---3--:R-:W-:Y:S01]  /*6620*/  F2FP.RELU.F16.F32.PACK_AB R124, R41, R40 ;  /* 0x00000028297c723e */ /* 0x008fe200000008ff */
        /* <DEDUP_REMOVED lines=9> */
[C---:B------:R-:W-:Y:S01]  /*66c0*/  FFMA R45, R81.reuse, R84, R45 ;  /* 0x00000054512d7223 */ /* 0x040fe2000000002d */
[C---:B------:R-:W-:Y:S01]  /*66d0*/  FMUL R46, R78.reuse, R50 ;  /* 0x000000324e2e7220 */ /* 0x040fe20000400000 */
[----:B------:R-:W-:Y:S02]  /*66e0*/  HADD2.F32 R82, -RZ, R131.H1_H1 ;  /* 0x30000083ff527230 */ /* 0x000fe40000004100 */
[C---:B------:R-:W-:Y:S01]  /*66f0*/  FMUL R51, R78.reuse, R51 ;  /* 0x000000334e337220 */ /* 0x040fe20000400000 */
[C---:B------:R-:W-:Y:S01]  /*6700*/  FMUL R48, R78.reuse, R52 ;  /* 0x000000344e307220 */ /* 0x040fe20000400000 */
[C---:B------:R-:W-:Y:S01]  /*6710*/  FFMA R46, R81.reuse, R83, R46 ;  /* 0x00000053512e7223 */ /* 0x040fe2000000002e */
[--C-:B------:R-:W-:Y:S02]  /*6720*/  HADD2.F32 R83, -RZ, R136.reuse.H0_H0 ;  /* 0x20000088ff537230 */ /* 0x100fe40000004100 */
[C---:B------:R-:W-:Y:S01]  /*6730*/  FFMA R51, R81.reuse, R82, R51 ;  /* 0x0000005251337223 */ /* 0x040fe20000000033 */
[----:B------:R-:W-:Y:S02]  /*6740*/  HADD2.F32 R84, -RZ, R136.H1_H1 ;  /* 0x30000088ff547230 */ /* 0x000fe40000004100 */
[C---:B------:R-:W-:Y:S01]  /*6750*/  FMUL R49, R78.reuse, R53 ;  /* 0x000000354e317220 */ /* 0x040fe20000400000 */
[--C-:B------:R-:W-:Y:S02]  /*6760*/  HADD2.F32 R85, -RZ, R137.reuse.H0_H0 ;  /* 0x20000089ff557230 */ /* 0x100fe40000004100 */
[C---:B------:R-:W-:Y:S01]  /*6770*/  FMUL R50, R78.reuse, R54 ;  /* 0x000000364e327220 */ /* 0x040fe20000400000 */
[----:B------:R-:W-:Y:S02]  /*6780*/  HADD2.F32 R82, -RZ, R137.H1_H1 ;  /* 0x30000089ff527230 */ /* 0x000fe40000004100 */
[C---:B------:R-:W-:Y:S01]  /*6790*/  FMUL R55, R78.reuse, R55 ;  /* 0x000000374e377220 */ /* 0x040fe20000400000 */
[C---:B------:R-:W-:Y:S01]  /*67a0*/  FFMA R48, R81.reuse, R83, R48 ;  /* 0x0000005351307223 */ /* 0x040fe20000000030 */
[C---:B------:R-:W-:Y:S01]  /*67b0*/  FFMA R49, R81.reuse, R84, R49 ;  /* 0x0000005451317223 */ /* 0x040fe20000000031 */
[C---:B------:R-:W-:Y:S01]  /*67c0*/  FFMA R50, R81.reuse, R85, R50 ;  /* 0x0000005551327223 */ /* 0x040fe20000000032 */
[C---:B------:R-:W-:Y:S01]  /*67d0*/  FFMA R55, R81.reuse, R82, R55 ;  /* 0x0000005251377223 */ /* 0x040fe20000000037 */
[--C-:B------:R-:W-:Y:S02]  /*67e0*/  HADD2.F32 R83, -RZ, R138.reuse.H0_H0 ;  /* 0x2000008aff537230 */ /* 0x100fe40000004100 */
[C---:B------:R-:W-:Y:S01]  /*67f0*/  FMUL R52, R78.reuse, R56 ;  /* 0x000000384e347220 */ /* 0x040fe20000400000 */
        /* <DEDUP_REMOVED lines=9> */
[----:B------:R-:W-:Y:S01]  /*6890*/  FFMA R59, R81, R84, R59 ;  /* 0x00000054513b7223 */ /* 0x000fe2000000003b */
[--C-:B------:R-:W-:Y:S02]  /*68a0*/  HADD2.F32 R82, -RZ, R144.reuse.H0_H0 ;  /* 0x20000090ff527230 */ /* 0x100fe40000004100 */
[C---:B------:R-:W-:Y:S01]  /*68b0*/  FMUL R56, R78.reuse, R60 ;  /* 0x0000003c4e387220 */ /* 0x040fe20000400000 */
[----:B------:R-:W-:Y:S02]  /*68c0*/  HADD2.F32 R84, -RZ, R144.H1_H1 ;  /* 0x30000090ff547230 */ /* 0x000fe40000004100 */
[C---:B------:R-:W-:Y:S01]  /*68d0*/  FMUL R57, R78.reuse, R61 ;  /* 0x0000003d4e397220 */ /* 0x040fe20000400000 */
[--C-:B------:R-:W-:Y:S02]  /*68e0*/  HADD2.F32 R83, -RZ, R145.reuse.H0_H0 ;  /* 0x20000091ff537230 */ /* 0x100fe40000004100 */
[C---:B------:R-:W-:Y:S01]  /*68f0*/  FMUL R58, R78.reuse, R62 ;  /* 0x0000003e4e3a7220 */ /* 0x040fe20000400000 */
[----:B------:R-:W-:Y:S01]  /*6900*/  F2FP.RELU.F16.F32.PACK_AB R126, R45, R44 ;  /* 0x0000002c2d7e723e */ /* 0x000fe200000008ff */
[----:B------:R-:W-:Y:S01]  /*6910*/  FFMA R56, R81, R82, R56 ;  /* 0x0000005251387223 */ /* 0x000fe20000000038 */
[----:B------:R-:W-:Y:S01]  /*6920*/  F2FP.RELU.F16.F32.PACK_AB R127, R51, R46 ;  /* 0x0000002e337f723e */ /* 0x000fe200000008ff */
[C---:B------:R-:W-:Y:S01]  /*6930*/  FFMA R57, R81.reuse, R84, R57 ;  /* 0x0000005451397223 */ /* 0x040fe20000000039 */
[C---:B------:R-:W-:Y:S01]  /*6940*/  FFMA R58, R81.reuse, R83, R58 ;  /* 0x00000053513a7223 */ /* 0x040fe2000000003a */
[----:B------:R-:W-:Y:S02]  /*6950*/  HADD2.F32 R82, -RZ, R145.H1_H1 ;  /* 0x30000091ff527230 */ /* 0x000fe40000004100 */
[C---:B------:R-:W-:Y:S01]  /*6960*/  FMUL R63, R78.reuse, R63 ;  /* 0x0000003f4e3f7220 */ /* 0x040fe20000400000 */
[----:B------:R1:W-:Y:S01]  /*6970*/  STS.128 [R186+0x400], R124 ;  /* 0x0004007cba007388 */ /* 0x0003e20000000c00 */
[--C-:B------:R-:W-:Y:S02]  /*6980*/  HADD2.F32 R83, -RZ, R146.reuse.H0_H0 ;  /* 0x20000092ff537230 */ /* 0x100fe40000004100 */
[C---:B------:R-:W-:Y:S01]  /*6990*/  FMUL R60, R78.reuse, R64 ;  /* 0x000000404e3c7220 */ /* 0x040fe20000400000 */
[----:B------:R-:W-:Y:S02]  /*69a0*/  HADD2.F32 R84, -RZ, R146.H1_H1 ;  /* 0x30000092ff547230 */ /* 0x000fe40000004100 */
[C---:B------:R-:W-:Y:S01]  /*69b0*/  FMUL R61, R78.reuse, R65 ;  /* 0x000000414e3d7220 */ /* 0x040fe20000400000 */
[--C-:B------:R-:W-:Y:S02]  /*69c0*/  HADD2.F32 R85, -RZ, R147.reuse.H0_H0 ;  /* 0x20000093ff557230 */ /* 0x100fe40000004100 */
[C---:B------:R-:W-:Y:S01]  /*69d0*/  FMUL R62, R78.reuse, R66 ;  /* 0x000000424e3e7220 */ /* 0x040fe20000400000 */
[----:B------:R-:W-:Y:S02]  /*69e0*/  HADD2.F32 R86, -RZ, R147.H1_H1 ;  /* 0x30000093ff567230 */ /* 0x000fe40000004100 */
[----:B------:R-:W-:Y:S01]  /*69f0*/  FFMA R63, R81, R82, R63 ;  /* 0x00000052513f7223 */ /* 0x000fe2000000003f */
[----:B------:R-:W-:Y:S01]  /*6a00*/  FMUL R67, R78, R67 ;  /* 0x000000434e437220 */ /* 0x000fe20000400000 */
[----:B------:R-:W-:Y:S01]  /*6a10*/  F2FP.RELU.F16.F32.PACK_AB R132, R49, R48 ;  /* 0x000000303184723e */ /* 0x000fe200000008ff */
[----:B------:R-:W-:Y:S01]  /*6a20*/  FFMA R60, R81, R83, R60 ;  /* 0x00000053513c7223 */ /* 0x000fe2000000003c */
[----:B------:R-:W-:Y:S01]  /*6a30*/  F2FP.RELU.F16.F32.PACK_AB R133, R55, R50 ;  /* 0x000000323785723e */ /* 0x000fe200000008ff */
[----:B------:R-:W-:Y:S01]  /*6a40*/  FFMA R61, R81, R84, R61 ;  /* 0x00000054513d7223 */ /* 0x000fe2000000003d */
[----:B------:R-:W-:Y:S01]  /*6a50*/  F2FP.RELU.F16.F32.PACK_AB R134, R53, R52 ;  /* 0x000000343586723e */ /* 0x000fe200000008ff */
[----:B------:R-:W-:Y:S01]  /*6a60*/  FFMA R62, R81, R85, R62 ;  /* 0x00000055513e7223 */ /* 0x000fe2000000003e */
[----:B------:R-:W-:Y:S01]  /*6a70*/  F2FP.RELU.F16.F32.PACK_AB R135, R59, R54 ;  /* 0x000000363b87723e */ /* 0x000fe200000008ff */
[----:B------:R-:W-:Y:S01]  /*6a80*/  FFMA R67, R81, R86, R67 ;  /* 0x0000005651437223 */ /* 0x000fe20000000043 */
[----:B------:R-:W-:Y:S02]  /*6a90*/  F2FP.RELU.F16.F32.PACK_AB R140, R57, R56 ;  /* 0x00000038398c723e */ /* 0x000fe400000008ff */
[----:B------:R-:W-:Y:S01]  /*6aa0*/  F2FP.RELU.F16.F32.PACK_AB R141, R63, R58 ;  /* 0x0000003a3f8d723e */ /* 0x000fe200000008ff */
[----:B------:R1:W-:Y:S01]  /*6ab0*/  STS.128 [R178+0x400], R132 ;  /* 0x00040084b2007388 */ /* 0x0003e20000000c00 */
[----:B------:R-:W-:Y:S02]  /*6ac0*/  F2FP.RELU.F16.F32.PACK_AB R142, R61, R60 ;  /* 0x0000003c3d8e723e */ /* 0x000fe400000008ff */
[----:B------:R-:W-:Y:S05]  /*6ad0*/  F2FP.RELU.F16.F32.PACK_AB R143, R67, R62 ;  /* 0x0000003e438f723e */ /* 0x000fea00000008ff */
[----:B------:R1:W-:Y:S01]  /*6ae0*/  STS.128 [R185+0x400], R140 ;  /* 0x0004008cb9007388 */ /* 0x0003e20000000c00 */
[----:B------:R-:W-:Y:S01]  /*6af0*/  @!PT LDS RZ, [RZ] ;  /* 0x00000000fffff984 */ /* 0x000fe20000000800 */
[----:B------:R-:W-:Y:S01]  /*6b00*/  @!PT LDS RZ, [RZ] ;  /* 0x00000000fffff984 */ /* 0x000fe20000000800 */
[----:B------:R-:W-:Y:S01]  /*6b10*/  @!PT LDS RZ, [RZ] ;  /* 0x00000000fffff984 */ /* 0x000fe20000000800 */
[----:B------:R-:W-:Y:S01]  /*6b20*/  @!PT LDS RZ, [RZ] ;  /* 0x00000000fffff984 */ /* 0x000fe20000000800 */
[----:B------:R2:W-:Y:S07]  /*6b30*/  MEMBAR.ALL.CTA ;  /* 0x0000000000007992 */ /* 0x0005ee0000008000 */
[----:B--2---:R-:W2:Y:S02]  /*6b40*/  FENCE.VIEW.ASYNC.S ;  /* 0x00000000000073c6 */ /* 0x004ea40000000000 */
[----:B--2---:R-:W-:Y:S06]  /*6b50*/  BAR.SYNC.DEFER_BLOCKING 0x1, 0x80 ;  /* 0x0042000000007b1d */ /* 0x004fec0000010000 */
[----:B------:R-:W-:Y:S05]  /*6b60*/  @P0 BRA `(.L_x_97) ;  /* 0x0000000000280947 */ /* 0x000fea0003800000 */
[----:B------:R-:W-:Y:S02]  /*6b70*/  UIADD3 UR4, UPT, UPT, UR46, 0x400, URZ ;  /* 0x000004002e047890 */ /* 0x000fe4000fffe0ff */
[----:B------:R-:W-:Y:S01]  /*6b80*/  UIADD3 UR6, UP0, UPT, UR50, 0x680, URZ ;  /* 0x0000068032067890 */ /* 0x000fe2000ff1e0ff */
[----:B------:R-:W-:Y:S03]  /*6b90*/  UMOV UR43, UR36 ;  /* 0x00000024002b7c82 */ /* 0x000fe60008000000 */
[----:B------:R-:W-:Y:S01]  /*6ba0*/  MOV R167, UR4 ;  /* 0x0000000400a77c02 */ /* 0x000fe20008000f00 */
[----:B------:R-:W-:Y:S03]  /*6bb0*/  UIADD3.X UR7, UPT, UPT, URZ, UR51, URZ, UP0, !UPT ;  /* 0x00000033ff077290 */ /* 0x000fe600087fe4ff */
[----:B------:R-:W-:Y:S11]  /*6bc0*/  R2UR UR40, R167 ;  /* 0x00000000a72872ca */ /* 0x000ff600000e0000 */
[----:B------:R-:W-:Y:S02]  /*6bd0*/  @!UPT UIADD3 URZ, UPT, UPT, URZ, URZ, URZ ;  /* 0x000000fffffff290 */ /* 0x000fe4000fffe0ff */
[----:B------:R2:W-:Y:S01]  /*6be0*/  UTMASTG.3D [UR40], [UR6] ;  /* 0x00000028060073b5 */ /* 0x0005e20008010000 */
[----:B------:R0:W-:Y:S01]  /*6bf0*/  UTMACMDFLUSH ;  /* 0x00000000000079b7 */ /* 0x0001e20000000000 */
[----:B--2---:R-:W-:Y:S04]  /*6c00*/  DEPBAR.LE SB0, 0x1 ;  /* 0x000080400000791a */ /* 0x004fe80000000000 */
.L_x_97:
[----:B------:R-:W-:Y:S05]  /*6c10*/  BSYNC.RECONVERGENT B0 ;  /* 0x0000000000007941 */ /* 0x000fea0003800200 */
.L_x_96:
[----:B------:R-:W-:Y:S01]  /*6c20*/  BAR.SYNC.DEFER_BLOCKING 0x1, 0x80 ;  /* 0x0042000000007b1d */ /* 0x000fe20000010000 */
[----:B------:R-:W-:Y:S01]  /*6c30*/  ISETP.NE.AND P1, PT, R180, RZ, PT ;  /* 0x000000ffb400720c */ /* 0x000fe20003f25270 */
[----:B------:R-:W-:Y:S01]  /*6c40*/  UISETP.NE.AND UP0, UPT, UR47, URZ, UPT ;  /* 0x000000ff2f00728c */ /* 0x000fe2000bf05270 */
[----:B------:R-:W-:Y:S11]  /*6c50*/  LEA R3, R101, UR46, 0x3 ;  /* 0x0000002e65037c11 */ /* 0x000ff6000f8e18ff */
[----:B------:R-:W-:Y:S01]  /*6c60*/  @!P1 SHF.L.U32 R2, R171, 0x1f, RZ ;  /* 0x0000001fab029819 */ /* 0x000fe200000006ff */
[----:B------:R-:W-:Y:S06]  /*6c70*/  BRA.U !UP0, `(.L_x_98) ;  /* 0x0000000108247547 */ /* 0x000fec000b800000 */
[----:B------:R-:W-:Y:S01]  /*6c80*/  IMAD.U32 R5, RZ, RZ, UR49 ;  /* 0x00000031ff057e24 */ /* 0x000fe2000f8e00ff */
[----:B------:R-:W-:Y:S01]  /*6c90*/  MOV R0, UR37 ;  /* 0x0000002500007c02 */ /* 0x000fe20008000f00 */
[----:B------:R-:W-:Y:S03]  /*6ca0*/  UIADD3 UR49, UPT, UPT, UR49, 0x1, URZ ;  /* 0x0000000131317890 */ /* 0x000fe6000fffe0ff */
[----:B------:R-:W-:Y:S01]  /*6cb0*/  @!P1 LEA R5, R5, UR46, 0x3 ;  /* 0x0000002e05059c11 */ /* 0x000fe2000f8e18ff */
[----:B------:R-:W-:Y:S04]  /*6cc0*/  UISETP.NE.AND UP0, UPT, UR49, 0x4, UPT ;  /* 0x000000043100788c */ /* 0x000fe8000bf05270 */
[----:B------:R-:W-:Y:S01]  /*6cd0*/  @!P1 VIADD R5, R5, 0x50 ;  /* 0x0000005005059836 */ /* 0x000fe20000000000 */
[----:B------:R-:W-:Y:S04]  /*6ce0*/  USEL UR49, UR49, URZ, UP0 ;  /* 0x000000ff31317287 */ /* 0x000fe80008000000 */
[----:B------:R-:W-:Y:S04]  /*6cf0*/  @!P1 PRMT R0, R0, 0x654, R5 ;  /* 0x0000065400009816 */ /* 0x000fe80000000005 */
[----:B------:R2:W-:Y:S04]  /*6d00*/  @!P1 SYNCS.ARRIVE.TRANS64.RED.A1T0 RZ, [R0+URZ], RZ ;  /* 0x000000ff00ff99a7 */ /* 0x0005e800081004ff */
.L_x_98:
[----:B------:R-:W3:Y:S01]  /*6d10*/  @!P1 SYNCS.PHASECHK.TRANS64.TRYWAIT P0, [R3+URZ+0x30], R2 ;  /* 0x00003002030095a7 */ /* 0x000ee200080011ff */
[----:B------:R-:W-:Y:S01]  /*6d20*/  BSSY B1, `(.L_x_99) ;  /* 0x000001f000017945 */ /* 0x000fe20003800000 */
[----:B---3--:R-:W-:Y:S03]  /*6d30*/  @!P1 SEL R103, RZ, 0x1, !P0 ;  /* 0x00000001ff679807 */ /* 0x008fe60004000000 */
[----:B------:R-:W-:Y:S05]  /*6d40*/  @P1 BRA `(.L_x_100) ;  /* 0x0000000000701947 */ /* 0x000fea0003800000 */
[----:B------:R-:W-:Y:S01]  /*6d50*/  ISETP.NE.AND P1, PT, R108, RZ, PT ;  /* 0x000000ff6c00720c */ /* 0x000fe20003f25270 */
[----:B------:R-:W-:Y:S01]  /*6d60*/  BSSY B0, `(.L_x_101) ;  /* 0x000000b000007945 */ /* 0x000fe20003800000 */
[----:B------:R-:W-:Y:S11]  /*6d70*/  ISETP.NE.AND P0, PT, R103, RZ, PT ;  /* 0x000000ff6700720c */ /* 0x000ff60003f05270 */
[----:B------:R-:W-:Y:S05]  /*6d80*/  @P1 IMAD R4, R101, 0x4000, R182 ;  /* 0x0000400065041824 */ /* 0x000fea00078e02b6 */
[----:B------:R-:W-:Y:S04]  /*6d90*/  @P1 IADD3 R9, PT, PT, R4, UR46, RZ ;  /* 0x0000002e04091c10 */ /* 0x000fe8000fffe0ff */
[----:B------:R-:W-:Y:S01]  /*6da0*/  @P1 IADD3 R7, PT, PT, R102, R9, RZ ;  /* 0x0000000966071210 */ /* 0x000fe20007ffe0ff */
[--C-:B------:R-:W-:Y:S02]  /*6db0*/  @P1 IMAD.IADD R5, R100, 0x1, R9.reuse ;  /* 0x0000000164051824 */ /* 0x100fe400078e0209 */
[----:B------:R-:W-:Y:S01]  /*6dc0*/  @P1 IMAD.IADD R2, R110, 0x1, R9 ;  /* 0x000000016e021824 */ /* 0x000fe200078e0209 */
[----:B------:R-:W-:Y:S06]  /*6dd0*/  @P0 BRA `(.L_x_102) ;  /* 0x00000000000c0947 */ /* 0x000fec0003800000 */
[----:B--2---:R-:W-:Y:S04]  /*6de0*/  SHF.L.U32 R0, R171, 0x1f, RZ ;  /* 0x0000001fab007819 */ /* 0x004fe800000006ff */
[----:B------:R-:W2:Y:S02]  /*6df0*/  SYNCS.PHASECHK.TRANS64.TRYWAIT P0, [R3+URZ+0x30], R0 ;  /* 0x00003000030075a7 */ /* 0x000ea400080011ff */
[----:B--2---:R-:W-:Y:S05]  /*6e00*/  @!P0 BRA `(.L_x_103) ;  /* 0x0000004400f48947 */ /* 0x004fea0003800000 */
.L_x_102:
[----:B------:R-:W-:Y:S05]  /*6e10*/  BSYNC B0 ;  /* 0x0000000000007941 */ /* 0x000fea0003800000 */
.L_x_101:
[----:B------:R-:W-:Y:S01]  /*6e20*/  ISETP.NE.AND P0, PT, R108, RZ, PT ;  /* 0x000000ff6c00720c */ /* 0x000fe20003f05270 */
[----:B------:R-:W-:Y:S11]  /*6e30*/  VIADD R101, R101, 0x1 ;  /* 0x0000000165657836 */ /* 0x000ff60000000000 */
[----:B------:R-:W-:Y:S01]  /*6e40*/  @!UPT UIADD3 URZ, UPT, UPT, URZ, URZ, URZ ;  /* 0x000000fffffff290 */ /* 0x000fe2000fffe0ff */
[----:B------:R3:W4:Y:S01]  /*6e50*/  @P0 LDS.128 R88, [R4+UR46+0x400] ;  /* 0x0004002e04580984 */ /* 0x0007220008000c00 */
[--C-:B--2---:R-:W-:Y:S01]  /*6e60*/  @P0 IMAD.IADD R3, R102, 0x1, R5.reuse ;  /* 0x0000000166030824 */ /* 0x104fe200078e0205 */
[C---:B------:R-:W-:Y:S01]  /*6e70*/  @P0 IADD3 R0, PT, PT, R110.reuse, R7, RZ ;  /* 0x000000076e000210 */ /* 0x040fe20007ffe0ff */
[C---:B------:R-:W-:Y:S01]  /*6e80*/  @P0 IMAD.IADD R6, R110.reuse, 0x1, R5 ;  /* 0x000000016e060824 */ /* 0x040fe200078e0205 */
[----:B------:R3:W2:Y:S02]  /*6e90*/  @P0 LDS.128 R96, [R2+0x400] ;  /* 0x0004000002600984 */ /* 0x0006a40000000c00 */
[----:B------:R-:W-:Y:S02]  /*6ea0*/  @P0 IADD3 R8, PT, PT, R110, R3, RZ ;  /* 0x000000036e080210 */ /* 0x000fe40007ffe0ff */
[----:B------:R3:W1:Y:S04]  /*6eb0*/  @P0 LDS.128 R104, [R7+0x400] ;  /* 0x0004000007680984 */ /* 0x0006680000000c00 */
[----:B------:R3:W1:Y:S04]  /*6ec0*/  @P0 LDS.128 R112, [R0+0x400] ;  /* 0x0004000000700984 */ /* 0x0006680000000c00 */
[----:B------:R3:W1:Y:S04]  /*6ed0*/  @P0 LDS.128 R120, [R5+0x400] ;  /* 0x0004000005780984 */ /* 0x0006680000000c00 */
[----:B------:R3:W1:Y:S04]  /*6ee0*/  @P0 LDS.128 R128, [R6+0x400] ;  /* 0x0004000006800984 */ /* 0x0006680000000c00 */
[----:B------:R3:W1:Y:S04]  /*6ef0*/  @P0 LDS.128 R136, [R3+0x400] ;  /* 0x0004000003880984 */ /* 0x0006680000000c00 */
[----:B------:R3:W1:Y:S02]  /*6f00*/  @P0 LDS.128 R144, [R8+0x400] ;  /* 0x0004000008900984 */ /* 0x0006640000000c00 */
.L_x_100:
[----:B------:R-:W-:Y:S05]  /*6f10*/  BSYNC B1 ;  /* 0x0000000000017941 */ /* 0x000fea0003800000 */
.L_x_99:
[----:B---3--:R-:W-:Y:S05]  /*6f20*/  VIADD R3, R80, 0x40 ;  /* 0x0000004050037836 */ /* 0x008fea0000000000 */
[----:B------:R-:W-:Y:S04]  /*6f30*/  SHF.R.U32.HI R3, RZ, 0x15, R3 ;  /* 0x00000015ff037819 */ /* 0x000fe80000011603 */
[----:B------:R-:W-:Y:S11]  /*6f40*/  LOP3.LUT P0, RZ, R3, 0x3, R166, 0x48, !PT ;  /* 0x0000000303ff7812 */ /* 0x000ff600078048a6 */
[----:B------:R-:W-:Y:S02]  /*6f50*/  @!UPT UIADD3 URZ, UPT, UPT, URZ, URZ, URZ ;  /* 0x000000fffffff290 */ /* 0x000fe4000fffe0ff */
[----:B------:R-:W-:Y:S05]  /*6f60*/  @!P0 BRA `(.L_x_104) ;  /* 0x0000000000408947 */ /* 0x000fea0003800000 */
[----:B------:R-:W3:Y:S01]  /*6f70*/  LDCU.64 UR8, c[0x4][0x70] ;  /* 0x01000e00ff0877ac */ /* 0x000ee20008000a00 */
[----:B------:R-:W-:Y:S01]  /*6f80*/  MOV R3, 0x0 ;  /* 0x0000000000037802 */ /* 0x000fe20000000f00 */
[----:B------:R-:W-:Y:S02]  /*6f90*/  HFMA2 R12, -RZ, RZ, 0, 5.9604644775390625e-08 ;  /* 0x00000001ff0c7431 */ /* 0x000fe400000001ff */
[----:B------:R-:W-:Y:S02]  /*6fa0*/  IMAD.MOV.U32 R8, RZ, RZ, 0x192 ;  /* 0x00000192ff087424 */ /* 0x000fe400078e00ff */
[----:B------:R-:W-:Y:S01]  /*6fb0*/  IMAD.MOV.U32 R13, RZ, RZ, RZ ;  /* 0x000000ffff0d7224 */ /* 0x000fe200078e00ff */
[----:B------:R-:W5:Y:S01]  /*6fc0*/  LDCU.64 UR6, c[0x4][0x78] ;  /* 0x01000f00ff0677ac */ /* 0x000f620008000a00 */
[----:B------:R-:W1:Y:S01]  /*6fd0*/  LDC.64 R2, c[0x4][R3] ;  /* 0x0100000003027b82 */ /* 0x000e620000000a00 */
[----:B------:R-:W2:Y:S01]  /*6fe0*/  LDCU.64 UR4, c[0x4][0x10] ;  /* 0x01000200ff0477ac */ /* 0x000ea20008000a00 */
[----:B---3--:R-:W-:Y:S01]  /*6ff0*/  MOV R5, UR9 ;  /* 0x0000000900057c02 */ /* 0x008fe20008000f00 */
[----:B------:R-:W-:Y:S01]  /*7000*/  IMAD.U32 R4, RZ, RZ, UR8 ;  /* 0x00000008ff047e24 */ /* 0x000fe2000f8e00ff */
[----:B-----5:R-:W-:Y:S01]  /*7010*/  MOV R7, UR7 ;  /* 0x0000000700077c02 */ /* 0x020fe20008000f00 */
[----:B------:R-:W-:Y:S01]  /*7020*/  IMAD.U32 R6, RZ, RZ, UR6 ;  /* 0x00000006ff067e24 */ /* 0x000fe2000f8e00ff */
[----:B--2---:R-:W-:Y:S01]  /*7030*/  MOV R11, UR5 ;  /* 0x00000005000b7c02 */ /* 0x004fe20008000f00 */
[----:B------:R-:W-:Y:S02]  /*7040*/  IMAD.U32 R10, RZ, RZ, UR4 ;  /* 0x00000004ff0a7e24 */ /* 0x000fe4000f8e00ff */
[----:B------:R-:W-:Y:S07]  /*7050*/  LEPC R20, `(.L_x_104) ;  /* 0x000000001014794e */ /* 0x000fee0000000000 */
[----:B-1--4-:R-:W-:Y:S05]  /*7060*/  CALL.ABS.NOINC R2 ;  /* 0x0000000002007343 */ /* 0x012fea0003c00000 */
.L_x_104:
[----:B------:R-:W-:Y:S05]  /*7070*/  WARPSYNC.ALL ;  /* 0x0000000000007948 */ /* 0x000fea0003800000 */
[----:B------:R-:W-:Y:S01]  /*7080*/  R2UR UR4, R80 ;  /* 0x00000000500472ca */ /* 0x000fe200000e0000 */
[--C-:B----4-:R-:W-:Y:S01]  /*7090*/  HADD2.F32 R82, -RZ, R88.reuse.H0_H0 ;  /* 0x20000058ff527230 */ /* 0x110fe20000004100 */
[----:B------:R-:W-:Y:S01]  /*70a0*/  ISETP.NE.AND P6, PT, R180, RZ, PT ;  /* 0x000000ffb400720c */ /* 0x000fe20003fc5270 */
[----:B------:R-:W-:Y:S01]  /*70b0*/  HADD2.F32 R83, -RZ, R88.H1_H1 ;  /* 0x30000058ff537230 */ /* 0x000fe20000004100 */
[----:B--2---:R-:W-:Y:S01]  /*70c0*/  MOV R0, UR49 ;  /* 0x0000003100007c02 */ /* 0x004fe20008000f00 */
[--C-:B------:R-:W-:Y:S01]  /*70d0*/  HADD2.F32 R84, -RZ, R89.reuse.H0_H0 ;  /* 0x20000059ff547230 */ /* 0x100fe20000004100 */
[----:B------:R-:W-:Y:S01]  /*70e0*/  MOV R85, UR37 ;  /* 0x0000002500557c02 */ /* 0x000fe20008000f00 */
[----:B------:R-:W-:Y:S01]  /*70f0*/  HADD2.F32 R86, -RZ, R89.H1_H1 ;  /* 0x30000059ff567230 */ /* 0x000fe20000004100 */
[----:B------:R-:W-:Y:S01]  /*7100*/  ISETP.NE.AND P0, PT, R174, RZ, PT ;  /* 0x000000ffae00720c */ /* 0x000fe20003f05270 */
[----:B------:R-:W-:Y:S04]  /*7110*/  BSSY.RECONVERGENT B0, `(.L_x_105) ;  /* 0x00000fc000007945 */ /* 0x000fe80003800200 */
[----:B------:R-:W2:Y:S02]  /*7120*/  LDTM.x64 R4, tmem[UR4+0x40] ;  /* 0x00004004000479ee */ /* 0x000ea40008340000 */
[----:B------:R-:W-:Y:S04]  /*7130*/  @!P6 LEA R0, R0, UR46, 0x3 ;  /* 0x0000002e0000ec11 */ /* 0x000fe8000f8e18ff */
[----:B------:R-:W-:Y:S04]  /*7140*/  @!P6 IADD3 R0, PT, PT, R0, 0x50, RZ ;  /* 0x000000500000e810 */ /* 0x000fe80007ffe0ff */
[----:B------:R-:W-:Y:S01]  /*7150*/  @!P6 PRMT R85, R85, 0x654, R0 ;  /* 0x000006545555e816 */ /* 0x000fe20000000000 */
[C---:B--2---:R-:W-:Y:S01]  /*7160*/  FMUL R0, R78.reuse, R4 ;  /* 0x000000044e007220 */ /* 0x044fe20000400000 */
[C---:B------:R-:W-:Y:S01]  /*7170*/  FMUL R2, R78.reuse, R5 ;  /* 0x000000054e027220 */ /* 0x040fe20000400000 */
[C---:B------:R-:W-:Y:S01]  /*7180*/  FMUL R3, R78.reuse, R6 ;  /* 0x000000064e037220 */ /* 0x040fe20000400000 */
[C---:B------:R-:W-:Y:S01]  /*7190*/  FMUL R7, R78.reuse, R7 ;  /* 0x000000074e077220 */ /* 0x040fe20000400000 */
[C---:B------:R-:W-:Y:S01]  /*71a0*/  FFMA R0, R81.reuse, R82, R0 ;  /* 0x0000005251007223 */ /* 0x040fe20000000000 */
[C---:B------:R-:W-:Y:S01]  /*71b0*/  FFMA R2, R81.reuse, R83, R2 ;  /* 0x0000005351027223 */ /* 0x040fe20000000002 */
[--C-:B------:R-:W-:Y:S02]  /*71c0*/  HADD2.F32 R83, -RZ, R90.reuse.H0_H0 ;  /* 0x2000005aff537230 */ /* 0x100fe40000004100 */
[C---:B------:R-:W-:Y:S01]  /*71d0*/  FFMA R3, R81.reuse, R84, R3 ;  /* 0x0000005451037223 */ /* 0x040fe20000000003 */
[----:B------:R-:W-:Y:S01]  /*71e0*/  FFMA R7, R81, R86, R7 ;  /* 0x0000005651077223 */ /* 0x000fe20000000007 */
[----:B------:R-:W-:Y:S01]  /*71f0*/  FMUL R4, R78, R8 ;  /* 0x000000084e047220 */ /* 0x000fe20000400000 */
[----:B-1----:R-:W-:Y:S01]  /*7200*/  F2FP.RELU.F16.F32.PACK_AB R92, R2, R0 ;  /* 0x00000000025c723e */ /* 0x002fe200000008ff */
[----:B------:R-:W-:Y:S02]  /*7210*/  HADD2.F32 R82, -RZ, R90.H1_H1 ;  /* 0x3000005aff527230 */ /* 0x000fe40000004100 */
[C---:B------:R-:W-:Y:S01]  /*7220*/  FMUL R5, R78.reuse, R9 ;  /* 0x000000094e057220 */ /* 0x040fe20000400000 */
[----:B------:R-:W-:Y:S01]  /*7230*/  F2FP.RELU.F16.F32.PACK_AB R93, R7, R3 ;  /* 0x00000003075d723e */ /* 0x000fe200000008ff */
        /* <DEDUP_REMOVED lines=19> */
[----:B------:R1:W-:Y:S01]  /*7370*/  STS.128 [R182+UR46+0x4400], R92 ;  /* 0x0044005cb6007988 */ /* 0x0003e20008000c2e */
        /* <DEDUP_REMOVED lines=8> */
[C---:B------:R-:W-:Y:S01]  /*7400*/  FMUL R14, R78.reuse, R18 ;  /* 0x000000124e0e7220 */ /* 0x040fe20000400000 */
[----:B------:R-:W-:Y:S01]  /*7410*/  F2FP.RELU.F16.F32.PACK_AB R117, R15, R10 ;  /* 0x0000000a0f75723e */ /* 0x000fe200000008ff */
[C---:B------:R-:W-:Y:S01]  /*7420*/  FFMA R12, R81.reuse, R3, R12 ;  /* 0x00000003510c7223 */ /* 0x040fe2000000000c */
[--C-:B------:R-:W-:Y:S02]  /*7430*/  HADD2.F32 R3, -RZ, R99.reuse.H0_H0 ;  /* 0x20000063ff037230 */ /* 0x100fe40000004100 */
[C---:B------:R-:W-:Y:S01]  /*7440*/  FFMA R13, R81.reuse, R0, R13 ;  /* 0x00000000510d7223 */ /* 0x040fe2000000000d */
[----:B------:R-:W-:Y:S02]  /*7450*/  HADD2.F32 R2, -RZ, R99.H1_H1 ;  /* 0x30000063ff027230 */ /* 0x000fe40000004100 */
[C---:B------:R-:W-:Y:S01]  /*7460*/  FMUL R19, R78.reuse, R19 ;  /* 0x000000134e137220 */ /* 0x040fe20000400000 */
[--C-:B------:R-:W-:Y:S02]  /*7470*/  HADD2.F32 R83, -RZ, R104.reuse.H0_H0 ;  /* 0x20000068ff537230 */ /* 0x100fe40000004100 */
[----:B------:R-:W-:Y:S01]  /*7480*/  FFMA R14, R81, R3, R14 ;  /* 0x00000003510e7223 */ /* 0x000fe2000000000e */
[----:B------:R-:W-:Y:S01]  /*7490*/  F2FP.RELU.F16.F32.PACK_AB R118, R13, R12 ;  /* 0x0000000c0d76723e */ /* 0x000fe200000008ff */
        /* <DEDUP_REMOVED lines=38> */
[C---:B------:R-:W-:Y:S01]  /*7700*/  FMUL R31, R78.reuse, R31 ;  /* 0x0000001f4e1f7220 */ /* 0x040fe20000400000 */
[----:B------:R3:W-:Y:S01]  /*7710*/  STS.128 [R181+0x4400], R124 ;  /* 0x0044007cb5007388 */ /* 0x0007e20000000c00 */
[--C-:B------:R-:W-:Y:S02]  /*7720*/  HADD2.F32 R3, -RZ, R114.reuse.H0_H0 ;  /* 0x20000072ff037230 */ /* 0x100fe40000004100 */
[----:B------:R-:W-:Y:S01]  /*7730*/  FFMA R26, R81, R0, R26 ;  /* 0x00000000511a7223 */ /* 0x000fe2000000001a */
[----:B------:R-:W-:Y:S01]  /*7740*/  HADD2.F32 R0, -RZ, R113.H1_H1 ;  /* 0x30000071ff007230 */ /* 0x000fe20000004100 */
[----:B------:R-:W-:Y:S01]  /*7750*/  F2FP.RELU.F16.F32.PACK_AB R132, R25, R24 ;  /* 0x000000181984723e */ /* 0x000fe200000008ff */
[C---:B------:R-:W-:Y:S01]  /*7760*/  FMUL R28, R78.reuse, R32 ;  /* 0x000000204e1c7220 */ /* 0x040fe20000400000 */
[----:B------:R-:W-:Y:S02]  /*7770*/  HADD2.F32 R2, -RZ, R114.H1_H1 ;  /* 0x30000072ff027230 */ /* 0x000fe40000004100 */
[C---:B------:R-:W-:Y:S01]  /*7780*/  FMUL R29, R78.reuse, R33 ;  /* 0x000000214e1d7220 */ /* 0x040fe20000400000 */
[--C-:B------:R-:W-:Y:S02]  /*7790*/  HADD2.F32 R83, -RZ, R115.reuse.H0_H0 ;  /* 0x20000073ff537230 */ /* 0x100fe40000004100 */
[C---:B------:R-:W-:Y:S01]  /*77a0*/  FFMA R31, R81.reuse, R0, R31 ;  /* 0x00000000511f7223 */ /* 0x040fe2000000001f */
[C---:B------:R-:W-:Y:S01]  /*77b0*/  FFMA R28, R81.reuse, R3, R28 ;  /* 0x00000003511c7223 */ /* 0x040fe2000000001c */
[----:B------:R-:W-:Y:S01]  /*77c0*/  FFMA R29, R81, R2, R29 ;  /* 0x00000002511d7223 */ /* 0x000fe2000000001d */
[C---:B------:R-:W-:Y:S01]  /*77d0*/  FMUL R30, R78.reuse, R34 ;  /* 0x000000224e1e7220 */ /* 0x040fe20000400000 */
[----:B------:R-:W-:Y:S01]  /*77e0*/  HADD2.F32 R82, -RZ, R115.H1_H1 ;  /* 0x30000073ff527230 */ /* 0x000fe20000004100 */
[----:B------:R-:W-:Y:S01]  /*77f0*/  F2FP.RELU.F16.F32.PACK_AB R133, R31, R26 ;  /* 0x0000001a1f85723e */ /* 0x000fe200000008ff */
        /* <DEDUP_REMOVED lines=16> */
[----:B-1----:R-:W-:Y:S01]  /*7900*/  F2FP.RELU.F16.F32.PACK_AB R92, R33, R32 ;  /* 0x00000020215c723e */ /* 0x002fe200000008ff */
        /* <DEDUP_REMOVED lines=42> */
[--C-:B------:R-:W-:Y:S02]  /*7bb0*/  HADD2.F32 R3, -RZ, R136.reuse.H0_H0 ;  /* 0x20000088ff037230 */ /* 0x100fe40000004100 */
[C---:B------:R-:W-:Y:S01]  /*7bc0*/  FFMA R46, R81.reuse, R83, R46 ;  /* 0x00000053512e7223 */ /* 0x040fe2000000002e */
[C---:B------:R-:W-:Y:S01]  /*7bd0*/  FMUL R48, R78.reuse, R52 ;  /* 0x000000344e307220 */ /* 0x040fe20000400000 */
        /* <DEDUP_REMOVED lines=17> */
[C---:B------:R-:W-:Y:S01]  /*7cf0*/  FFMA R52, R81.reuse, R0, R52 ;  /* 0x0000000051347223 */ /* 0x040fe20000000034 */
[C---:B------:R-:W-:Y:S01]  /*7d00*/  FFMA R53, R81.reuse, R2, R53 ;  /* 0x0000000251357223 */ /* 0x040fe20000000035 */
[----:B------:R-:W-:Y:S02]  /*7d10*/  HADD2.F32 R0, -RZ, R139.H1_H1 ;  /* 0x3000008bff007230 */ /* 0x000fe40000004100 */
[----:B------:R-:W-:Y:S01]  /*7d20*/  FFMA R54, R81, R3, R54 ;  /* 0x0000000351367223 */ /* 0x000fe20000000036 */
[C---:B------:R-:W-:Y:S01]  /*7d30*/  FMUL R59, R78.reuse, R59 ;  /* 0x0000003b4e3b7220 */ /* 0x040fe20000400000 */
[--C-:B------:R-:W-:Y:S02]  /*7d40*/  HADD2.F32 R3, -RZ, R144.reuse.H0_H0 ;  /* 0x20000090ff037230 */ /* 0x100fe40000004100 */
[C---:B------:R-:W-:Y:S01]  /*7d50*/  FMUL R56, R78.reuse, R60 ;  /* 0x0000003c4e387220 */ /* 0x040fe20000400000 */
[----:B------:R-:W-:Y:S02]  /*7d60*/  HADD2.F32 R2, -RZ, R144.H1_H1 ;  /* 0x30000090ff027230 */ /* 0x000fe40000004100 */
[C---:B------:R-:W-:Y:S01]  /*7d70*/  FMUL R57, R78.reuse, R61 ;  /* 0x0000003d4e397220 */ /* 0x040fe20000400000 */
[--C-:B------:R-:W-:Y:S01]  /*7d80*/  HADD2.F32 R83, -RZ, R145.reuse.H0_H0 ;  /* 0x20000091ff537230 */ /* 0x100fe20000004100 */
[----:B------:R-:W-:Y:S01]  /*7d90*/  F2FP.RELU.F16.F32.PACK_AB R118, R45, R44 ;  /* 0x0000002c2d76723e */ /* 0x000fe200000008ff */
[C---:B------:R-:W-:Y:S01]  /*7da0*/  FMUL R58, R78.reuse, R62 ;  /* 0x0000003e4e3a7220 */ /* 0x040fe20000400000 */
[----:B------:R-:W-:Y:S01]  /*7db0*/  F2FP.RELU.F16.F32.PACK_AB R119, R51, R46 ;  /* 0x0000002e3377723e */ /* 0x000fe200000008ff */
[C---:B------:R-:W-:Y:S01]  /*7dc0*/  FFMA R59, R81.reuse, R0, R59 ;  /* 0x00000000513b7223 */ /* 0x040fe2000000003b */
[C---:B------:R-:W-:Y:S01]  /*7dd0*/  FFMA R56, R81.reuse, R3, R56 ;  /* 0x0000000351387223 */ /* 0x040fe20000000038 */
[----:B------:R-:W-:Y:S02]  /*7de0*/  HADD2.F32 R0, -RZ, R145.H1_H1 ;  /* 0x30000091ff007230 */ /* 0x000fe40000004100 */
[C---:B------:R-:W-:Y:S01]  /*7df0*/  FFMA R57, R81.reuse, R2, R57 ;  /* 0x0000000251397223 */ /* 0x040fe20000000039 */
[----:B------:R1:W-:Y:S01]  /*7e00*/  STS.128 [R186+0x4400], R116 ;  /* 0x00440074ba007388 */ /* 0x0003e20000000c00 */
[C---:B------:R-:W-:Y:S01]  /*7e10*/  FMUL R63, R78.reuse, R63 ;  /* 0x0000003f4e3f7220 */ /* 0x040fe20000400000 */
[--C-:B------:R-:W-:Y:S02]  /*7e20*/  HADD2.F32 R3, -RZ, R146.reuse.H0_H0 ;  /* 0x20000092ff037230 */ /* 0x100fe40000004100 */
[C---:B------:R-:W-:Y:S01]  /*7e30*/  FFMA R58, R81.reuse, R83, R58 ;  /* 0x00000053513a7223 */ /* 0x040fe2000000003a */
        /* <DEDUP_REMOVED lines=8> */
[----:B---3--:R-:W-:Y:S01]  /*7ec0*/  F2FP.RELU.F16.F32.PACK_AB R124, R49, R48 ;  /* 0x00000030317c723e */ /* 0x008fe200000008ff */
[----:B------:R-:W-:Y:S01]  /*7ed0*/  FFMA R60, R81, R3, R60 ;  /* 0x00000003513c7223 */ /* 0x000fe2000000003c */
[----:B------:R-:W-:Y:S01]  /*7ee0*/  F2FP.RELU.F16.F32.PACK_AB R125, R55, R50 ;  /* 0x00000032377d723e */ /* 0x000fe200000008ff */
[----:B------:R-:W-:Y:S01]  /*7ef0*/  FFMA R61, R81, R2, R61 ;  /* 0x00000002513d7223 */ /* 0x000fe2000000003d */
[----:B------:R-:W-:Y:S01]  /*7f00*/  F2FP.RELU.F16.F32.PACK_AB R126, R53, R52 ;  /* 0x00000034357e723e */ /* 0x000fe200000008ff */
[----:B------:R-:W-:Y:S01]  /*7f10*/  FFMA R62, R81, R83, R62 ;  /* 0x00000053513e7223 */ /* 0x000fe2000000003e */
[----:B------:R-:W-:Y:S01]  /*7f20*/  F2FP.RELU.F16.F32.PACK_AB R127, R59, R54 ;  /* 0x000000363b7f723e */ /* 0x000fe200000008ff */
[----:B------:R-:W-:Y:S01]  /*7f30*/  FFMA R67, R81, R82, R67 ;  /* 0x0000005251437223 */ /* 0x000fe20000000043 */
[----:B----4-:R-:W-:Y:S02]  /*7f40*/  F2FP.RELU.F16.F32.PACK_AB R132, R57, R56 ;  /* 0x000000383984723e */ /* 0x010fe400000008ff */
[----:B------:R-:W-:Y:S01]  /*7f50*/  F2FP.RELU.F16.F32.PACK_AB R133, R63, R58 ;  /* 0x0000003a3f85723e */ /* 0x000fe200000008ff */
[----:B------:R1:W-:Y:S01]  /*7f60*/  STS.128 [R178+0x4400], R124 ;  /* 0x0044007cb2007388 */ /* 0x0003e20000000c00 */
[----:B------:R-:W-:Y:S02]  /*7f70*/  F2FP.RELU.F16.F32.PACK_AB R134, R61, R60 ;  /* 0x0000003c3d86723e */ /* 0x000fe400000008ff */
[----:B------:R-:W-:Y:S02]  /*7f80*/  F2FP.RELU.F16.F32.PACK_AB R135, R67, R62 ;  /* 0x0000003e4387723e */ /* 0x000fe400000008ff */
[----:B------:R-:W-:Y:S02]  /*7f90*/  LEA R0, R101, UR46, 0x3 ;  /* 0x0000002e65007c11 */ /* 0x000fe4000f8e18ff */
[----:B------:R-:W-:Y:S01]  /*7fa0*/  @!P6 SHF.L.U32 R3, R171, 0x1f, RZ ;  /* 0x0000001fab03e819 */ /* 0x000fe200000006ff */
        /* <DEDUP_REMOVED lines=9> */
[----:B------:R-:W-:Y:S02]  /*8040*/  UIADD3 UR8, UP0, UPT, UR50, 0x680, URZ ;  /* 0x0000068032087890 */ /* 0x000fe4000ff1e0ff */
[----:B------:R-:W-:Y:S02]  /*8050*/  UIADD3 UR5, UPT, UPT, UR41, 0x40, URZ ;  /* 0x0000004029057890 */ /* 0x000fe4000fffe0ff */
[----:B------:R-:W-:Y:S02]  /*8060*/  UIADD3 UR4, UPT, UPT, UR46, 0x4400, URZ ;  /* 0x000044002e047890 */ /* 0x000fe4000fffe0ff */
[----:B------:R-:W-:Y:S01]  /*8070*/  UIADD3.X UR9, UPT, UPT, URZ, UR51, URZ, UP0, !UPT ;  /* 0x00000033ff097290 */ /* 0x000fe200087fe4ff */
[----:B------:R-:W-:Y:S01]  /*8080*/  UMOV UR6, UR42 ;  /* 0x0000002a00067c82 */ /* 0x000fe20008000000 */
[----:B------:R-:W-:Y:S07]  /*8090*/  UMOV UR7, UR36 ;  /* 0x0000002400077c82 */ /* 0x000fee0008000000 */
[----:B------:R2:W-:Y:S01]  /*80a0*/  UTMASTG.3D [UR4], [UR8] ;  /* 0x00000004080073b5 */ /* 0x0005e20008010000 */
[----:B------:R0:W-:Y:S01]  /*80b0*/  UTMACMDFLUSH ;  /* 0x00000000000079b7 */ /* 0x0001e20000000000 */
[----:B--2---:R-:W-:Y:S04]  /*80c0*/  DEPBAR.LE SB0, 0x1 ;  /* 0x000080400000791a */ /* 0x004fe80000000000 */
.L_x_106:
[----:B------:R-:W-:Y:S05]  /*80d0*/  BSYNC.RECONVERGENT B0 ;  /* 0x0000000000007941 */ /* 0x000fea0003800200 */
.L_x_105:
[----:B------:R-:W-:Y:S01]  /*80e0*/  BAR.SYNC.DEFER_BLOCKING 0x1, 0x80 ;  /* 0x0042000000007b1d */ /* 0x000fe20000010000 */
[----:B------:R-:W-:Y:S04]  /*80f0*/  UIADD3 UR40, UPT, UPT, UR49, 0x1, URZ ;  /* 0x0000000131287890 */ /* 0x000fe8000fffe0ff */
[----:B------:R-:W-:Y:S04]  /*8100*/  UISETP.NE.AND UP0, UPT, UR40, 0x4, UPT ;  /* 0x000000042800788c */ /* 0x000fe8000bf05270 */
[----:B------:R-:W-:Y:S01]  /*8110*/  USEL UR40, UR40, URZ, UP0 ;  /* 0x000000ff28287287 */ /* 0x000fe20008000000 */
[----:B------:R2:W-:Y:S01]  /*8120*/  @!P6 SYNCS.ARRIVE.TRANS64.RED.A1T0 RZ, [R85+URZ], RZ ;  /* 0x000000ff55ffe9a7 */ /* 0x0005e200081004ff */
[----:B------:R-:W-:Y:S01]  /*8130*/  BSSY B1, `(.L_x_107) ;  /* 0x0000020000017945 */ /* 0x000fe20003800000 */
[----:B------:R-:W3:Y:S02]  /*8140*/  @!P6 SYNCS.PHASECHK.TRANS64.TRYWAIT P0, [R0+URZ+0x30], R3 ;  /* 0x000030030000e5a7 */ /* 0x000ee400080011ff */
[----:B---3--:R-:W-:Y:S01]  /*8150*/  @!P6 SEL R103, RZ, 0x1, !P0 ;  /* 0x00000001ff67e807 */ /* 0x008fe20004000000 */
[----:B--2---:R-:W-:Y:S06]  /*8160*/  @P6 BRA `(.L_x_108) ;  /* 0x0000000000706947 */ /* 0x004fec0003800000 */
        /* <DEDUP_REMOVED lines=9> */
[----:B------:R-:W-:Y:S04]  /*8200*/  SHF.L.U32 R7, R171, 0x1f, RZ ;  /* 0x0000001fab077819 */ /* 0x000fe800000006ff */
[----:B------:R-:W2:Y:S02]  /*8210*/  SYNCS.PHASECHK.TRANS64.TRYWAIT P0, [R0+URZ+0x30], R7 ;  /* 0x00003007000075a7 */ /* 0x000ea400080011ff */
[----:B--2---:R-:W-:Y:S05]  /*8220*/  @!P0 BRA `(.L_x_111) ;  /* 0x0000003400008947 */ /* 0x004fea0003800000 */
.L_x_110:
[----:B------:R-:W-:Y:S05]  /*8230*/  BSYNC B0 ;  /* 0x0000000000007941 */ /* 0x000fea0003800000 */
.L_x_109:
        /* <DEDUP_REMOVED lines=15> */
.L_x_108:
[----:B------:R-:W-:Y:S05]  /*8330*/  BSYNC B1 ;  /* 0x0000000000017941 */ /* 0x000fea0003800000 */
.L_x_107:
        /* <DEDUP_REMOVED lines=21> */
.L_x_112:
[----:B------:R-:W-:Y:S05]  /*8490*/  WARPSYNC.ALL ;  /* 0x0000000000007948 */ /* 0x000fea0003800000 */
[----:B------:R-:W-:Y:S01]  /*84a0*/  R2UR UR4, R80 ;  /* 0x00000000500472ca */ /* 0x000fe200000e0000 */
[--C-:B----4-:R-:W-:Y:S01]  /*84b0*/  HADD2.F32 R82, -RZ, R88.reuse.H0_H0 ;  /* 0x20000058ff527230 */ /* 0x110fe20000004100 */
[----:B------:R-:W-:Y:S01]  /*84c0*/  ISETP.NE.AND P6, PT, R180, RZ, PT ;  /* 0x000000ffb400720c */ /* 0x000fe20003fc5270 */
[----:B------:R-:W-:Y:S01]  /*84d0*/  HADD2.F32 R83, -RZ, R88.H1_H1 ;  /* 0x30000058ff537230 */ /* 0x000fe20000004100 */
[----:B------:R-:W-:Y:S01]  /*84e0*/  MOV R3, UR40 ;  /* 0x0000002800037c02 */ /* 0x000fe20008000f00 */
[----:B------:R-:W-:Y:S01]  /*84f0*/  BSSY.RECONVERGENT B0, `(.L_x_113) ;  /* 0x0000100000007945 */ /* 0x000fe20003800200 */
[----:B------:R-:W-:Y:S02]  /*8500*/  MOV R84, UR37 ;  /* 0x0000002500547c02 */ /* 0x000fe40008000f00 */
[----:B------:R-:W-:Y:S05]  /*8510*/  ISETP.NE.AND P0, PT, R174, RZ, PT ;  /* 0x000000ffae00720c */ /* 0x000fea0003f05270 */
[----:B------:R-:W3:Y:S02]  /*8520*/  LDTM.x64 R4, tmem[UR4+0x80] ;  /* 0x00008004000479ee */ /* 0x000ee40008340000 */
[----:B------:R-:W-:Y:S04]  /*8530*/  @!P6 LEA R3, R3, UR46, 0x3 ;  /* 0x0000002e0303ec11 */ /* 0x000fe8000f8e18ff */
[----:B------:R-:W-:Y:S04]  /*8540*/  @!P6 IADD3 R3, PT, PT, R3, 0x50, RZ ;  /* 0x000000500303e810 */ /* 0x000fe80007ffe0ff */
[----:B------:R-:W-:Y:S01]  /*8550*/  @!P6 PRMT R84, R84, 0x654, R3 ;  /* 0x000006545454e816 */ /* 0x000fe20000000003 */
[C---:B---3--:R-:W-:Y:S01]  /*8560*/  FMUL R0, R78.reuse, R4 ;  /* 0x000000044e007220 */ /* 0x048fe20000400000 */
[C---:B------:R-:W-:Y:S01]  /*8570*/  FMUL R3, R78.reuse, R6 ;  /* 0x000000064e037220 */ /* 0x040fe20000400000 */
[C---:B------:R-:W-:Y:S01]  /*8580*/  FMUL R4, R78.reuse, R8 ;  /* 0x000000084e047220 */ /* 0x040fe20000400000 */
[C---:B------:R-:W-:Y:S01]  /*8590*/  FMUL R6, R78.reuse, R10 ;  /* 0x0000000a4e067220 */ /* 0x040fe20000400000 */
[C---:B------:R-:W-:Y:S01]  /*85a0*/  FFMA R0, R81.reuse, R82, R0 ;  /* 0x0000005251007223 */ /* 0x040fe20000000000 */
[C---:B------:R-:W-:Y:S01]  /*85b0*/  FMUL R8, R78.reuse, R12 ;  /* 0x0000000c4e087220 */ /* 0x040fe20000400000 */
        /* <DEDUP_REMOVED lines=38> */
[--C-:B------:R-:W-:Y:S02]  /*8820*/  HADD2.F32 R64, -RZ, R89.reuse.H0_H0 ;  /* 0x20000059ff407230 */ /* 0x100fe40000004100 */
[C---:B------:R-:W-:Y:S01]  /*8830*/  FMUL R49, R78.reuse, R53 ;  /* 0x000000354e317220 */ /* 0x040fe20000400000 */
[C---:B------:R-:W-:Y:S01]  /*8840*/  FMUL R62, R78.reuse, R66 ;  /* 0x000000424e3e7220 */ /* 0x040fe20000400000 */
[----:B------:R-:W-:Y:S02]  /*8850*/  HADD2.F32 R66, -RZ, R89.H1_H1 ;  /* 0x30000059ff427230 */ /* 0x000fe40000004100 */
[C---:B------:R-:W-:Y:S01]  /*8860*/  FMUL R53, R78.reuse, R57 ;  /* 0x000000394e357220 */ /* 0x040fe20000400000 */
[C---:B------:R-:W-:Y:S01]  /*8870*/  FMUL R7, R78.reuse, R7 ;  /* 0x000000074e077220 */ /* 0x040fe20000400000 */
[C---:B------:R-:W-:Y:S01]  /*8880*/  FMUL R57, R78.reuse, R61 ;  /* 0x0000003d4e397220 */ /* 0x040fe20000400000 */
[----:B------:R-:W-:Y:S01]  /*8890*/  FMUL R61, R78, R65 ;  /* 0x000000414e3d7220 */ /* 0x000fe20000400000 */
[--C-:B------:R-:W-:Y:S02]  /*88a0*/  HADD2.F32 R65, -RZ, R90.reuse.H0_H0 ;  /* 0x2000005aff417230 */ /* 0x100fe40000004100 */
[C---:B------:R-:W-:Y:S01]  /*88b0*/  FFMA R2, R81.reuse, R83, R2 ;  /* 0x0000005351027223 */ /* 0x040fe20000000002 */
[C---:B------:R-:W-:Y:S01]  /*88c0*/  FFMA R3, R81.reuse, R64, R3 ;  /* 0x0000004051037223 */ /* 0x040fe20000000003 */
[----:B------:R-:W-:Y:S02]  /*88d0*/  HADD2.F32 R64, -RZ, R90.H1_H1 ;  /* 0x3000005aff407230 */ /* 0x000fe40000004100 */
[C---:B------:R-:W-:Y:S01]  /*88e0*/  FFMA R7, R81.reuse, R66, R7 ;  /* 0x0000004251077223 */ /* 0x040fe20000000007 */
[----:B------:R-:W-:Y:S01]  /*88f0*/  FFMA R4, R81, R65, R4 ;  /* 0x0000004151047223 */ /* 0x000fe20000000004 */
[--C-:B------:R-:W-:Y:S01]  /*8900*/  HADD2.F32 R65, -RZ, R91.reuse.H0_H0 ;  /* 0x2000005bff417230 */ /* 0x100fe20000004100 */
[----:B-1----:R-:W-:Y:S01]  /*8910*/  F2FP.RELU.F16.F32.PACK_AB R92, R2, R0 ;  /* 0x00000000025c723e */ /* 0x002fe200000008ff */
[----:B------:R-:W-:Y:S01]  /*8920*/  HADD2.F32 R0, -RZ, R91.H1_H1 ;  /* 0x3000005bff007230 */ /* 0x000fe20000004100 */
[----:B------:R-:W-:Y:S01]  /*8930*/  F2FP.RELU.F16.F32.PACK_AB R93, R7, R3 ;  /* 0x00000003075d723e */ /* 0x000fe200000008ff */
[--C-:B--2---:R-:W-:Y:S02]  /*8940*/  HADD2.F32 R3, -RZ, R96.reuse.H0_H0 ;  /* 0x20000060ff037230 */ /* 0x104fe40000004100 */
[C---:B------:R-:W-:Y:S01]  /*8950*/  FMUL R11, R78.reuse, R11 ;  /* 0x0000000b4e0b7220 */ /* 0x040fe20000400000 */
[----:B------:R-:W-:Y:S02]  /*8960*/  HADD2.F32 R2, -RZ, R96.H1_H1 ;  /* 0x30000060ff027230 */ /* 0x000fe40000004100 */
[C---:B------:R-:W-:Y:S01]  /*8970*/  FFMA R5, R81.reuse, R64, R5 ;  /* 0x0000004051057223 */ /* 0x040fe20000000005 */
[C---:B------:R-:W-:Y:S01]  /*8980*/  FFMA R6, R81.reuse, R65, R6 ;  /* 0x0000004151067223 */ /* 0x040fe20000000006 */
[C---:B------:R-:W-:Y:S01]  /*8990*/  FFMA R11, R81.reuse, R0, R11 ;  /* 0x00000000510b7223 */ /* 0x040fe2000000000b */
[--C-:B------:R-:W-:Y:S02]  /*89a0*/  HADD2.F32 R0, -RZ, R97.reuse.H0_H0 ;  /* 0x20000061ff007230 */ /* 0x100fe40000004100 */
[C---:B------:R-:W-:Y:S01]  /*89b0*/  FFMA R8, R81.reuse, R3, R8 ;  /* 0x0000000351087223 */ /* 0x040fe20000000008 */
[--C-:B------:R-:W-:Y:S02]  /*89c0*/  HADD2.F32 R3, -RZ, R98.reuse.H0_H0 ;  /* 0x20000062ff037230 */ /* 0x100fe40000004100 */
[C---:B------:R-:W-:Y:S01]  /*89d0*/  FFMA R9, R81.reuse, R2, R9 ;  /* 0x0000000251097223 */ /* 0x040fe20000000009 */
[----:B------:R-:W-:Y:S02]  /*89e0*/  HADD2.F32 R2, -RZ, R97.H1_H1 ;  /* 0x30000061ff027230 */ /* 0x000fe40000004100 */
[C---:B------:R-:W-:Y:S01]  /*89f0*/  FMUL R15, R78.reuse, R15 ;  /* 0x0000000f4e0f7220 */ /* 0x040fe20000400000 */
[----:B------:R-:W-:Y:S01]  /*8a00*/  FFMA R10, R81, R0, R10 ;  /* 0x00000000510a7223 */ /* 0x000fe2000000000a */
[----:B------:R-:W-:Y:S01]  /*8a10*/  HADD2.F32 R0, -RZ, R98.H1_H1 ;  /* 0x30000062ff007230 */ /* 0x000fe20000004100 */
[----:B------:R-:W-:Y:S01]  /*8a20*/  F2FP.RELU.F16.F32.PACK_AB R94, R5, R4 ;  /* 0x00000004055e723e */ /* 0x000fe200000008ff */
[--C-:B------:R-:W-:Y:S02]  /*8a30*/  HADD2.F32 R5, -RZ, R104.reuse.H0_H0 ;  /* 0x20000068ff057230 */ /* 0x100fe40000004100 */
[C---:B------:R-:W-:Y:S01]  /*8a40*/  FFMA R15, R81.reuse, R2, R15 ;  /* 0x00000002510f7223 */ /* 0x040fe2000000000f */
[--C-:B------:R-:W-:Y:S02]  /*8a50*/  HADD2.F32 R2, -RZ, R99.reuse.H1_H1 ;  /* 0x30000063ff027230 */ /* 0x100fe40000004100 */
[C---:B------:R-:W-:Y:S01]  /*8a60*/  FFMA R12, R81.reuse, R3, R12 ;  /* 0x00000003510c7223 */ /* 0x040fe2000000000c */
[----:B------:R-:W-:Y:S02]  /*8a70*/  HADD2.F32 R3, -RZ, R99.H0_H0 ;  /* 0x20000063ff037230 */ /* 0x000fe40000004100 */
[C---:B------:R-:W-:Y:S01]  /*8a80*/  FMUL R19, R78.reuse, R19 ;  /* 0x000000134e137220 */ /* 0x040fe20000400000 */
[----:B------:R-:W-:Y:S02]  /*8a90*/  HADD2.F32 R4, -RZ, R107.H1_H1 ;  /* 0x3000006bff047230 */ /* 0x000fe40000004100 */
[C---:B------:R-:W-:Y:S01]  /*8aa0*/  FFMA R13, R81.reuse, R0, R13 ;  /* 0x00000000510d7223 */ /* 0x040fe2000000000d */
[----:B------:R-:W-:Y:S02]  /*8ab0*/  HADD2.F32 R0, -RZ, R104.H1_H1 ;  /* 0x30000068ff007230 */ /* 0x000fe40000004100 */
[C---:B------:R-:W-:Y:S01]  /*8ac0*/  FFMA R14, R81.reuse, R3, R14 ;  /* 0x00000003510e7223 */ /* 0x040fe2000000000e */
[--C-:B------:R-:W-:Y:S02]  /*8ad0*/  HADD2.F32 R3, -RZ, R106.reuse.H0_H0 ;  /* 0x2000006aff037230 */ /* 0x100fe40000004100 */
[C---:B------:R-:W-:Y:S01]  /*8ae0*/  FFMA R19, R81.reuse, R2, R19 ;  /* 0x0000000251137223 */ /* 0x040fe20000000013 */
[----:B------:R-:W-:Y:S02]  /*8af0*/  HADD2.F32 R2, -RZ, R105.H0_H0 ;  /* 0x20000069ff027230 */ /* 0x000fe40000004100 */
[C---:B------:R-:W-:Y:S01]  /*8b00*/  FFMA R16, R81.reuse, R5, R16 ;  /* 0x0000000551107223 */ /* 0x040fe20000000010 */
[----:B------:R-:W-:Y:S02]  /*8b10*/  HADD2.F32 R5, -RZ, R107.H0_H0 ;  /* 0x2000006bff057230 */ /* 0x000fe40000004100 */
[C---:B------:R-:W-:Y:S01]  /*8b20*/  FFMA R17, R81.reuse, R0, R17 ;  /* 0x0000000051117223 */ /* 0x040fe20000000011 */
[----:B------:R-:W-:Y:S02]  /*8b30*/  HADD2.F32 R0, -RZ, R105.H1_H1 ;  /* 0x30000069ff007230 */ /* 0x000fe40000004100 */
[C---:B------:R-:W-:Y:S01]  /*8b40*/  FMUL R23, R78.reuse, R23 ;  /* 0x000000174e177220 */ /* 0x040fe20000400000 */
[C---:B------:R-:W-:Y:S01]  /*8b50*/  FFMA R18, R81.reuse, R2, R18 ;  /* 0x0000000251127223 */ /* 0x040fe20000000012 */
[----:B------:R-:W-:Y:S02]  /*8b60*/  HADD2.F32 R2, -RZ, R106.H1_H1 ;  /* 0x3000006aff027230 */ /* 0x000fe40000004100 */
[C---:B------:R-:W-:Y:S01]  /*8b70*/  FMUL R27, R78.reuse, R27 ;  /* 0x0000001b4e1b7220 */ /* 0x040fe20000400000 */
[C---:B------:R-:W-:Y:S01]  /*8b80*/  FFMA R23, R81.reuse, R0, R23 ;  /* 0x0000000051177223 */ /* 0x040fe20000000017 */
[----:B------:R-:W-:Y:S02]  /*8b90*/  HADD2.F32 R0, -RZ, R112.H0_H0 ;  /* 0x20000070ff007230 */ /* 0x000fe40000004100 */
[C---:B------:R-:W-:Y:S01]  /*8ba0*/  FFMA R20, R81.reuse, R3, R20 ;  /* 0x0000000351147223 */ /* 0x040fe20000000014 */
[----:B------:R-:W-:Y:S02]  /*8bb0*/  HADD2.F32 R3, -RZ, R114.H0_H0 ;  /* 0x20000072ff037230 */ /* 0x000fe40000004100 */
[C---:B------:R-:W-:Y:S01]  /*8bc0*/  FFMA R21, R81.reuse, R2, R21 ;  /* 0x0000000251157223 */ /* 0x040fe20000000015 */
[C---:B------:R-:W-:Y:S01]  /*8bd0*/  FFMA R22, R81.reuse, R5, R22 ;  /* 0x0000000551167223 */ /* 0x040fe20000000016 */
[C---:B------:R-:W-:Y:S01]  /*8be0*/  FFMA R27, R81.reuse, R4, R27 ;  /* 0x00000004511b7223 */ /* 0x040fe2000000001b */
[C---:B------:R-:W-:Y:S01]  /*8bf0*/  FFMA R24, R81.reuse, R0, R24 ;  /* 0x0000000051187223 */ /* 0x040fe20000000018 */
[----:B------:R-:W-:Y:S02]  /*8c00*/  HADD2.F32 R2, -RZ, R112.H1_H1 ;  /* 0x30000070ff027230 */ /* 0x000fe40000004100 */
[C---:B------:R-:W-:Y:S01]  /*8c10*/  FMUL R31, R78.reuse, R31 ;  /* 0x0000001f4e1f7220 */ /* 0x040fe20000400000 */
[----:B------:R-:W-:Y:S02]  /*8c20*/  HADD2.F32 R0, -RZ, R113.H0_H0 ;  /* 0x20000071ff007230 */ /* 0x000fe40000004100 */
[C---:B------:R-:W-:Y:S01]  /*8c30*/  FMUL R35, R78.reuse, R35 ;  /* 0x000000234e237220 */ /* 0x040fe20000400000 */
[----:B------:R-:W-:Y:S02]  /*8c40*/  HADD2.F32 R5, -RZ, R115.H0_H0 ;  /* 0x20000073ff057230 */ /* 0x000fe40000004100 */
[C---:B------:R-:W-:Y:S01]  /*8c50*/  FFMA R25, R81.reuse, R2, R25 ;  /* 0x0000000251197223 */ /* 0x040fe20000000019 */
[----:B------:R-:W-:Y:S02]  /*8c60*/  HADD2.F32 R2, -RZ, R114.H1_H1 ;  /* 0x30000072ff027230 */ /* 0x000fe40000004100 */
[----:B------:R-:W-:Y:S01]  /*8c70*/  FFMA R26, R81, R0, R26 ;  /* 0x00000000511a7223 */ /* 0x000fe2000000001a */
[----:B------:R-:W-:Y:S02]  /*8c80*/  HADD2.F32 R0, -RZ, R113.H1_H1 ;  /* 0x30000071ff007230 */ /* 0x000fe40000004100 */
[C---:B------:R-:W-:Y:S01]  /*8c90*/  FMUL R39, R78.reuse, R39 ;  /* 0x000000274e277220 */ /* 0x040fe20000400000 */
[----:B------:R-:W-:Y:S01]  /*8ca0*/  HADD2.F32 R4, -RZ, R115.H1_H1 ;  /* 0x30000073ff047230 */ /* 0x000fe20000004100 */
[----:B------:R-:W-:Y:S01]  /*8cb0*/  F2FP.RELU.F16.F32.PACK_AB R95, R11, R6 ;  /* 0x000000060b5f723e */ /* 0x000fe200000008ff */
[C---:B------:R-:W-:Y:S01]  /*8cc0*/  FMUL R43, R78.reuse, R43 ;  /* 0x0000002b4e2b7220 */ /* 0x040fe20000400000 */
[C---:B------:R-:W-:Y:S01]  /*8cd0*/  FFMA R31, R81.reuse, R0, R31 ;  /* 0x00000000511f7223 */ /* 0x040fe2000000001f */
[--C-:B------:R-:W-:Y:S02]  /*8ce0*/  HADD2.F32 R0, -RZ, R120.reuse.H0_H0 ;  /* 0x20000078ff007230 */ /* 0x100fe40000004100 */
[C---:B------:R-:W-:Y:S01]  /*8cf0*/  FFMA R28, R81.reuse, R3, R28 ;  /* 0x00000003511c7223 */ /* 0x040fe2000000001c */
[----:B------:R1:W-:Y:S01]  /*8d00*/  STS.128 [R182+UR46+0x8400], R92 ;  /* 0x0084005cb6007988 */ /* 0x0003e20008000c2e */
[C---:B------:R-:W-:Y:S01]  /*8d10*/  FFMA R29, R81.reuse, R2, R29 ;  /* 0x00000002511d7223 */ /* 0x040fe2000000001d */
[C---:B------:R-:W-:Y:S01]  /*8d20*/  FFMA R30, R81.reuse, R5, R30 ;  /* 0x00000005511e7223 */ /* 0x040fe2000000001e */
[C---:B------:R-:W-:Y:S01]  /*8d30*/  FFMA R35, R81.reuse, R4, R35 ;  /* 0x0000000451237223 */ /* 0x040fe20000000023 */
[----:B------:R-:W-:Y:S02]  /*8d40*/  HADD2.F32 R2, -RZ, R120.H1_H1 ;  /* 0x30000078ff027230 */ /* 0x000fe40000004100 */
[----:B------:R-:W-:Y:S01]  /*8d50*/  FFMA R32, R81, R0, R32 ;  /* 0x0000000051207223 */ /* 0x000fe20000000020 */
[--C-:B------:R-:W-:Y:S01]  /*8d60*/  HADD2.F32 R3, -RZ, R121.reuse.H0_H0 ;  /* 0x20000079ff037230 */ /* 0x100fe20000004100 */
[----:B------:R-:W-:Y:S01]  /*8d70*/  F2FP.RELU.F16.F32.PACK_AB R8, R9, R8 ;  /* 0x000000080908723e */ /* 0x000fe200000008ff */
[----:B------:R-:W-:Y:S02]  /*8d80*/  HADD2.F32 R0, -RZ, R121.H1_H1 ;  /* 0x30000079ff007230 */ /* 0x000fe40000004100 */
[C---:B------:R-:W-:Y:S01]  /*8d90*/  FFMA R33, R81.reuse, R2, R33 ;  /* 0x0000000251217223 */ /* 0x040fe20000000021 */
[--C-:B------:R-:W-:Y:S02]  /*8da0*/  HADD2.F32 R5, -RZ, R123.reuse.H0_H0 ;  /* 0x2000007bff057230 */ /* 0x100fe40000004100 */
[C---:B------:R-:W-:Y:S01]  /*8db0*/  FFMA R34, R81.reuse, R3, R34 ;  /* 0x0000000351227223 */ /* 0x040fe20000000022 */
[--C-:B------:R-:W-:Y:S02]  /*8dc0*/  HADD2.F32 R3, -RZ, R122.reuse.H0_H0 ;  /* 0x2000007aff037230 */ /* 0x100fe40000004100 */
[----:B------:R-:W-:Y:S01]  /*8dd0*/  FFMA R39, R81, R0, R39 ;  /* 0x0000000051277223 */ /* 0x000fe20000000027 */
[----:B------:R-:W-:Y:S01]  /*8de0*/  HADD2.F32 R0, -RZ, R122.H1_H1 ;  /* 0x3000007aff007230 */ /* 0x000fe20000004100 */
[----:B------:R-:W-:Y:S01]  /*8df0*/  F2FP.RELU.F16.F32.PACK_AB R9, R15, R10 ;  /* 0x0000000a0f09723e */ /* 0x000fe200000008ff */
[----:B------:R-:W-:Y:S02]  /*8e00*/  HADD2.F32 R2, -RZ, R123.H1_H1 ;  /* 0x3000007bff027230 */ /* 0x000fe40000004100 */
[C---:B------:R-:W-:Y:S01]  /*8e10*/  FFMA R36, R81.reuse, R3, R36 ;  /* 0x0000000351247223 */ /* 0x040fe20000000024 */
[--C-:B------:R-:W-:Y:S02]  /*8e20*/  HADD2.F32 R3, -RZ, R129.reuse.H0_H0 ;  /* 0x20000081ff037230 */ /* 0x100fe40000004100 */
[C---:B------:R-:W-:Y:S01]  /*8e30*/  FFMA R37, R81.reuse, R0, R37 ;  /* 0x0000000051257223 */ /* 0x040fe20000000025 */
[C---:B------:R-:W-:Y:S01]  /*8e40*/  FFMA R38, R81.reuse, R5, R38 ;  /* 0x0000000551267223 */ /* 0x040fe20000000026 */
[--C-:B------:R-:W-:Y:S02]  /*8e50*/  HADD2.F32 R0, -RZ, R128.reuse.H0_H0 ;  /* 0x20000080ff007230 */ /* 0x100fe40000004100 */
[----:B------:R-:W-:Y:S01]  /*8e60*/  FFMA R43, R81, R2, R43 ;  /* 0x00000002512b7223 */ /* 0x000fe2000000002b */
[----:B------:R-:W-:Y:S01]  /*8e70*/  HADD2.F32 R2, -RZ, R128.H1_H1 ;  /* 0x30000080ff027230 */ /* 0x000fe20000004100 */
[----:B------:R-:W-:Y:S01]  /*8e80*/  F2FP.RELU.F16.F32.PACK_AB R10, R13, R12 ;  /* 0x0000000c0d0a723e */ /* 0x000fe200000008ff */
[C---:B------:R-:W-:Y:S01]  /*8e90*/  FMUL R47, R78.reuse, R47 ;  /* 0x0000002f4e2f7220 */ /* 0x040fe20000400000 */
[----:B------:R-:W-:Y:S01]  /*8ea0*/  F2FP.RELU.F16.F32.PACK_AB R11, R19, R14 ;  /* 0x0000000e130b723e */ /* 0x000fe200000008ff */
[C---:B------:R-:W-:Y:S01]  /*8eb0*/  FFMA R40, R81.reuse, R0, R40 ;  /* 0x0000000051287223 */ /* 0x040fe20000000028 */
[----:B------:R-:W-:Y:S02]  /*8ec0*/  HADD2.F32 R0, -RZ, R129.H1_H1 ;  /* 0x30000081ff007230 */ /* 0x000fe40000004100 */
[C---:B------:R-:W-:Y:S01]  /*8ed0*/  FFMA R41, R81.reuse, R2, R41 ;  /* 0x0000000251297223 */ /* 0x040fe20000000029 */
[----:B------:R-:W-:Y:S01]  /*8ee0*/  FFMA R42, R81, R3, R42 ;  /* 0x00000003512a7223 */ /* 0x000fe2000000002a */
[----:B------:R1:W-:Y:S01]  /*8ef0*/  STS.128 [R183+0x8400], R8 ;  /* 0x00840008b7007388 */ /* 0x0003e20000000c00 */
[--C-:B------:R-:W-:Y:S01]  /*8f00*/  HADD2.F32 R3, -RZ, R130.reuse.H0_H0 ;  /* 0x20000082ff037230 */ /* 0x100fe20000004100 */
[----:B------:R-:W-:Y:S01]  /*8f10*/  F2FP.RELU.F16.F32.PACK_AB R16, R17, R16 ;  /* 0x000000101110723e */ /* 0x000fe200000008ff */
[----:B------:R-:W-:Y:S01]  /*8f20*/  HADD2.F32 R2, -RZ, R130.H1_H1 ;  /* 0x30000082ff027230 */ /* 0x000fe20000004100 */
[----:B------:R-:W-:Y:S01]  /*8f30*/  F2FP.RELU.F16.F32.PACK_AB R17, R23, R18 ;  /* 0x000000121711723e */ /* 0x000fe200000008ff */
[----:B------:R-:W-:Y:S01]  /*8f40*/  FFMA R47, R81, R0, R47 ;  /* 0x00000000512f7223 */ /* 0x000fe2000000002f */
[--C-:B------:R-:W-:Y:S01]  /*8f50*/  HADD2.F32 R5, -RZ, R131.reuse.H0_H0 ;  /* 0x20000083ff057230 */ /* 0x100fe20000004100 */
[----:B------:R-:W-:Y:S01]  /*8f60*/  F2FP.RELU.F16.F32.PACK_AB R18, R21, R20 ;  /* 0x000000141512723e */ /* 0x000fe200000008ff */
[----:B------:R-:W-:Y:S01]  /*8f70*/  HADD2.F32 R0, -RZ, R131.H1_H1 ;  /* 0x30000083ff007230 */ /* 0x000fe20000004100 */
[----:B------:R-:W-:Y:S01]  /*8f80*/  F2FP.RELU.F16.F32.PACK_AB R19, R27, R22 ;  /* 0x000000161b13723e */ /* 0x000fe200000008ff */
[C---:B------:R-:W-:Y:S01]  /*8f90*/  FMUL R51, R78.reuse, R51 ;  /* 0x000000334e337220 */ /* 0x040fe20000400000 */
[C---:B------:R-:W-:Y:S01]  /*8fa0*/  FFMA R44, R81.reuse, R3, R44 ;  /* 0x00000003512c7223 */ /* 0x040fe2000000002c */
[C---:B------:R-:W-:Y:S01]  /*8fb0*/  FFMA R45, R81.reuse, R2, R45 ;  /* 0x00000002512d7223 */ /* 0x040fe2000000002d */
[C---:B------:R-:W-:Y:S01]  /*8fc0*/  FFMA R46, R81.reuse, R5, R46 ;  /* 0x00000005512e7223 */ /* 0x040fe2000000002e */
[----:B------:R1:W-:Y:S01]  /*8fd0*/  STS.128 [R181+0x8400], R16 ;  /* 0x00840010b5007388 */ /* 0x0003e20000000c00 */
[----:B------:R-:W-:Y:S01]  /*8fe0*/  FFMA R51, R81, R0, R51 ;  /* 0x0000000051337223 */ /* 0x000fe20000000033 */
[--C-:B------:R-:W-:Y:S01]  /*8ff0*/  HADD2.F32 R3, -RZ, R136.reuse.H0_H0 ;  /* 0x20000088ff037230 */ /* 0x100fe20000004100 */
[----:B------:R-:W-:Y:S01]  /*9000*/  F2FP.RELU.F16.F32.PACK_AB R24, R25, R24 ;  /* 0x000000181918723e */ /* 0x000fe200000008ff */
[----:B------:R-:W-:Y:S01]  /*9010*/  HADD2.F32 R0, -RZ, R136.H1_H1 ;  /* 0x30000088ff007230 */ /* 0x000fe20000004100 */
[----:B------:R-:W-:Y:S01]  /*9020*/  F2FP.RELU.F16.F32.PACK_AB R25, R31, R26 ;  /* 0x0000001a1f19723e */ /* 0x000fe200000008ff */
        /* <DEDUP_REMOVED lines=16> */
[----:B------:R-:W-:Y:S01]  /*9130*/  FFMA R52, R81, R0, R52 ;  /* 0x0000000051347223 */ /* 0x000fe20000000034 */
[----:B------:R-:W-:Y:S01]  /*9140*/  F2FP.RELU.F16.F32.PACK_AB R35, R43, R38 ;  /* 0x000000262b23723e */ /* 0x000fe200000008ff */
[C---:B------:R-:W-:Y:S01]  /*9150*/  FFMA R53, R81.reuse, R2, R53 ;  /* 0x0000000251357223 */ /* 0x040fe20000000035 */
[----:B------:R-:W-:Y:S01]  /*9160*/  FFMA R54, R81, R3, R54 ;  /* 0x0000000351367223 */ /* 0x000fe20000000036 */
[----:B------:R-:W-:Y:S01]  /*9170*/  HADD2.F32 R0, -RZ, R139.H1_H1 ;  /* 0x3000008bff007230 */ /* 0x000fe20000004100 */
[----:B------:R-:W-:Y:S01]  /*9180*/  F2FP.RELU.F16.F32.PACK_AB R40, R41, R40 ;  /* 0x000000282928723e */ /* 0x000fe200000008ff */
[----:B------:R1:W-:Y:S01]  /*9190*/  STS.128 [R179+0x8400], R32 ;  /* 0x00840020b3007388 */ /* 0x0003e20000000c00 */
[C---:B------:R-:W-:Y:S01]  /*91a0*/  FMUL R59, R78.reuse, R59 ;  /* 0x0000003b4e3b7220 */ /* 0x040fe20000400000 */
[--C-:B------:R-:W-:Y:S01]  /*91b0*/  HADD2.F32 R3, -RZ, R144.reuse.H0_H0 ;  /* 0x20000090ff037230 */ /* 0x100fe20000004100 */
[----:B------:R-:W-:Y:S01]  /*91c0*/  F2FP.RELU.F16.F32.PACK_AB R41, R47, R42 ;  /* 0x0000002a2f29723e */ /* 0x000fe200000008ff */
[----:B------:R-:W-:Y:S01]  /*91d0*/  HADD2.F32 R2, -RZ, R144.H1_H1 ;  /* 0x30000090ff027230 */ /* 0x000fe20000004100 */
[----:B------:R-:W-:Y:S01]  /*91e0*/  F2FP.RELU.F16.F32.PACK_AB R42, R45, R44 ;  /* 0x0000002c2d2a723e */ /* 0x000fe200000008ff */
[--C-:B------:R-:W-:Y:S01]  /*91f0*/  HADD2.F32 R5, -RZ, R145.reuse.H0_H0 ;  /* 0x20000091ff057230 */ /* 0x100fe20000004100 */
        /* <DEDUP_REMOVED lines=8> */
[----:B------:R-:W-:Y:S01]  /*9280*/  FFMA R58, R81, R5, R58 ;  /* 0x00000005513a7223 */ /* 0x000fe2000000003a */
[----:B------:R-:W-:Y:S01]  /*9290*/  HADD2.F32 R2, -RZ, R146.H1_H1 ;  /* 0x30000092ff027230 */ /* 0x000fe20000004100 */
[----:B------:R-:W-:Y:S01]  /*92a0*/  F2FP.RELU.F16.F32.PACK_AB R48, R49, R48 ;  /* 0x000000303130723e */ /* 0x000fe200000008ff */
[--C-:B------:R-:W-:Y:S01]  /*92b0*/  HADD2.F32 R5, -RZ, R147.reuse.H0_H0 ;  /* 0x20000093ff057230 */ /* 0x100fe20000004100 */
[----:B------:R-:W-:Y:S01]  /*92c0*/  F2FP.RELU.F16.F32.PACK_AB R49, R55, R50 ;  /* 0x000000323731723e */ /* 0x000fe200000008ff */
[----:B------:R-:W-:Y:S02]  /*92d0*/  HADD2.F32 R4, -RZ, R147.H1_H1 ;  /* 0x30000093ff047230 */ /* 0x000fe40000004100 */
[----:B------:R-:W-:Y:S01]  /*92e0*/  FFMA R63, R81, R0, R63 ;  /* 0x00000000513f7223 */ /* 0x000fe2000000003f */
[----:B------:R-:W-:Y:S01]  /*92f0*/  FMUL R67, R78, R67 ;  /* 0x000000434e437220 */ /* 0x000fe20000400000 */
[----:B------:R-:W-:Y:S01]  /*9300*/  F2FP.RELU.F16.F32.PACK_AB R50, R53, R52 ;  /* 0x000000343532723e */ /* 0x000fe200000008ff */
[----:B------:R-:W-:Y:S01]  /*9310*/  FFMA R60, R81, R3, R60 ;  /* 0x00000003513c7223 */ /* 0x000fe2000000003c */
[----:B------:R-:W-:Y:S01]  /*9320*/  F2FP.RELU.F16.F32.PACK_AB R51, R59, R54 ;  /* 0x000000363b33723e */ /* 0x000fe200000008ff */
[C---:B------:R-:W-:Y:S01]  /*9330*/  FFMA R61, R81.reuse, R2, R61 ;  /* 0x00000002513d7223 */ /* 0x040fe2000000003d */
[C---:B------:R-:W-:Y:S01]  /*9340*/  FFMA R62, R81.reuse, R5, R62 ;  /* 0x00000005513e7223 */ /* 0x040fe2000000003e */
[----:B------:R-:W-:Y:S01]  /*9350*/  FFMA R67, R81, R4, R67 ;  /* 0x0000000451437223 */ /* 0x000fe20000000043 */
[----:B------:R-:W-:Y:S01]  /*9360*/  F2FP.RELU.F16.F32.PACK_AB R56, R57, R56 ;  /* 0x000000383938723e */ /* 0x000fe200000008ff */
[----:B------:R1:W-:Y:S01]  /*9370*/  STS.128 [R178+0x8400], R48 ;  /* 0x00840030b2007388 */ /* 0x0003e20000000c00 */
[----:B------:R-:W-:Y:S02]  /*9380*/  F2FP.RELU.F16.F32.PACK_AB R57, R63, R58 ;  /* 0x0000003a3f39723e */ /* 0x000fe400000008ff */
        /* <DEDUP_REMOVED lines=22> */
.L_x_114:
[----:B------:R-:W-:Y:S05]  /*94f0*/  BSYNC.RECONVERGENT B0 ;  /* 0x0000000000007941 */ /* 0x000fea0003800200 */
.L_x_113:
        /* <DEDUP_REMOVED lines=13> */
[----:B-1----:R-:W-:Y:S04]  /*95d0*/  @P1 IADD3 R9, PT, PT, R101, UR46, RZ ;  /* 0x0000002e65091c10 */ /* 0x002fe8000fffe0ff */
[----:B------:R-:W-:Y:S01]  /*95e0*/  @P1 IADD3 R7, PT, PT, R102, R9, RZ ;  /* 0x0000000966071210 */ /* 0x000fe20007ffe0ff */
[--C-:B------:R-:W-:Y:S02]  /*95f0*/  @P1 IMAD.IADD R5, R100, 0x1, R9.reuse ;  /* 0x0000000164051824 */ /* 0x100fe400078e0209 */
[----:B------:R-:W-:Y:S01]  /*9600*/  @P1 IMAD.IADD R2, R110, 0x1, R9 ;  /* 0x000000016e021824 */ /* 0x000fe200078e0209 */
[----:B------:R-:W-:Y:S06]  /*9610*/  @P0 BRA `(.L_x_118) ;  /* 0x00000000000c0947 */ /* 0x000fec0003800000 */
[----:B------:R-:W-:Y:S04]  /*9620*/  SHF.L.U32 R0, R171, 0x1f, RZ ;  /* 0x0000001fab007819 */ /* 0x000fe800000006ff */
[----:B------:R-:W1:Y:S02]  /*9630*/  SYNCS.PHASECHK.TRANS64.TRYWAIT P0, [R3+URZ+0x30], R0 ;  /* 0x00003000030075a7 */ /* 0x000e6400080011ff */
[----:B-1----:R-:W-:Y:S05]  /*9640*/  @!P0 BRA `(.L_x_119) ;  /* 0x00000020000c8947 */ /* 0x002fea0003800000 */
.L_x_118:
[----:B------:R-:W-:Y:S05]  /*9650*/  BSYNC B0 ;  /* 0x0000000000007941 */ /* 0x000fea0003800000 */
.L_x_117:
[----:B------:R-:W-:Y:S11]  /*9660*/  ISETP.NE.AND P0, PT, R108, RZ, PT ;  /* 0x000000ff6c00720c */ /* 0x000ff60003f05270 */
[----:B------:R-:W-:Y:S02]  /*9670*/  @!UPT UIADD3 URZ, UPT, UPT, URZ, URZ, URZ ;  /* 0x000000fffffff290 */ /* 0x000fe4000fffe0ff */
[----:B------:R2:W3:Y:S01]  /*9680*/  @P0 LDS.128 R88, [R101+UR46+0x400] ;  /* 0x0004002e65580984 */ /* 0x0004e20008000c00 */
[----:B-1----:R-:W-:Y:S01]  /*9690*/  @P0 IMAD.IADD R3, R102, 0x1, R5 ;  /* 0x0000000166030824 */ /* 0x002fe200078e0205 */
[C---:B------:R-:W-:Y:S01]  /*96a0*/  @P0 IADD3 R4, PT, PT, R110.reuse, R5, RZ ;  /* 0x000000056e040210 */ /* 0x040fe20007ffe0ff */
[C---:B------:R-:W-:Y:S01]  /*96b0*/  @P0 IMAD.IADD R0, R110.reuse, 0x1, R7 ;  /* 0x000000016e000824 */ /* 0x040fe200078e0207 */
[----:B------:R2:W4:Y:S02]  /*96c0*/  @P0 LDS.128 R96, [R2+0x400] ;  /* 0x0004000002600984 */ /* 0x0005240000000c00 */
[----:B------:R-:W-:Y:S02]  /*96d0*/  @P0 IADD3 R110, PT, PT, R110, R3, RZ ;  /* 0x000000036e6e0210 */ /* 0x000fe40007ffe0ff */
[----:B------:R2:W1:Y:S04]  /*96e0*/  @P0 LDS.128 R104, [R7+0x400] ;  /* 0x0004000007680984 */ /* 0x0004680000000c00 */
[----:B------:R2:W1:Y:S04]  /*96f0*/  @P0 LDS.128 R112, [R0+0x400] ;  /* 0x0004000000700984 */ /* 0x0004680000000c00 */
[----:B------:R2:W1:Y:S04]  /*9700*/  @P0 LDS.128 R120, [R5+0x400] ;  /* 0x0004000005780984 */ /* 0x0004680000000c00 */
[----:B------:R2:W1:Y:S04]  /*9710*/  @P0 LDS.128 R128, [R4+0x400] ;  /* 0x0004000004800984 */ /* 0x0004680000000c00 */
[----:B------:R2:W1:Y:S04]  /*9720*/  @P0 LDS.128 R136, [R3+0x400] ;  /* 0x0004000003880984 */ /* 0x0004680000000c00 */
[----:B------:R2:W1:Y:S02]  /*9730*/  @P0 LDS.128 R144, [R110+0x400] ;  /* 0x000400006e900984 */ /* 0x0004640000000c00 */
.L_x_116:
[----:B------:R-:W-:Y:S05]  /*9740*/  BSYNC B1 ;  /* 0x0000000000017941 */ /* 0x000fea0003800000 */
.L_x_115:
[----:B--2---:R-:W-:Y:S05]  /*9750*/  VIADD R3, R80, 0xc0 ;  /* 0x000000c050037836 */ /* 0x004fea0000000000 */
[----:B------:R-:W-:Y:S04]  /*9760*/  SHF.R.U32.HI R3, RZ, 0x15, R3 ;  /* 0x00000015ff037819 */ /* 0x000fe80000011603 */
[----:B------:R-:W-:Y:S11]  /*9770*/  LOP3.LUT P0, RZ, R3, 0x3, R166, 0x48, !PT ;  /* 0x0000000303ff7812 */ /* 0x000ff600078048a6 */
[----:B------:R-:W-:Y:S02]  /*9780*/  @!UPT UIADD3 URZ, UPT, UPT, URZ, URZ, URZ ;  /* 0x000000fffffff290 */ /* 0x000fe4000fffe0ff */
[----:B------:R-:W-:Y:S05]  /*9790*/  @!P0 BRA `(.L_x_120) ;  /* 0x0000000000408947 */ /* 0x000fea0003800000 */
[----:B------:R-:W2:Y:S01]  /*97a0*/  LDCU.64 UR8, c[0x4][0x70] ;  /* 0x01000e00ff0877ac */ /* 0x000ea20008000a00 */
[----:B------:R-:W-:Y:S01]  /*97b0*/  MOV R3, 0x0 ;  /* 0x0000000000037802 */ /* 0x000fe20000000f00 */
[----:B------:R-:W-:Y:S02]  /*97c0*/  HFMA2 R12, -RZ, RZ, 0, 5.9604644775390625e-08 ;  /* 0x00000001ff0c7431 */ /* 0x000fe400000001ff */
[----:B-1----:R-:W-:Y:S02]  /*97d0*/  IMAD.MOV.U32 R8, RZ, RZ, 0x192 ;  /* 0x00000192ff087424 */ /* 0x002fe400078e00ff */
[----:B------:R-:W-:Y:S01]  /*97e0*/  IMAD.MOV.U32 R13, RZ, RZ, RZ ;  /* 0x000000ffff0d7224 */ /* 0x000fe200078e00ff */
[----:B------:R-:W1:Y:S01]  /*97f0*/  LDCU.64 UR6, c[0x4][0x78] ;  /* 0x01000f00ff0677ac */ /* 0x000e620008000a00 */
[----:B------:R-:W3:Y:S01]  /*9800*/  LDC.64 R2, c[0x4][R3] ;  /* 0x0100000003027b82 */ /* 0x000ee20000000a00 */
[----:B------:R-:W5:Y:S01]  /*9810*/  LDCU.64 UR4, c[0x4][0x10] ;  /* 0x01000200ff0477ac */ /* 0x000f620008000a00 */
[----:B--2---:R-:W-:Y:S01]  /*9820*/  MOV R5, UR9 ;  /* 0x0000000900057c02 */ /* 0x004fe20008000f00 */
[----:B------:R-:W-:Y:S01]  /*9830*/  IMAD.U32 R4, RZ, RZ, UR8 ;  /* 0x00000008ff047e24 */ /* 0x000fe2000f8e00ff */
[----:B-1----:R-:W-:Y:S01]  /*9840*/  MOV R7, UR7 ;  /* 0x0000000700077c02 */ /* 0x002fe20008000f00 */
[----:B------:R-:W-:Y:S01]  /*9850*/  IMAD.U32 R6, RZ, RZ, UR6 ;  /* 0x00000006ff067e24 */ /* 0x000fe2000f8e00ff */
[----:B-----5:R-:W-:Y:S01]  /*9860*/  MOV R11, UR5 ;  /* 0x00000005000b7c02 */ /* 0x020fe20008000f00 */
[----:B------:R-:W-:Y:S02]  /*9870*/  IMAD.U32 R10, RZ, RZ, UR4 ;  /* 0x00000004ff0a7e24 */ /* 0x000fe4000f8e00ff */
[----:B------:R-:W-:Y:S07]  /*9880*/  LEPC R20, `(.L_x_120) ;  /* 0x000000001014794e */ /* 0x000fee0000000000 */
[----:B---34-:R-:W-:Y:S05]  /*9890*/  CALL.ABS.NOINC R2 ;  /* 0x0000000002007343 */ /* 0x018fea0003c00000 */
.L_x_120:
[----:B------:R-:W-:Y:S01]  /*98a0*/  ISETP.NE.AND P0, PT, R174, RZ, PT ;  /* 0x000000ffae00720c */ /* 0x000fe20003f05270 */
[----:B------:R-:W-:Y:S05]  /*98b0*/  WARPSYNC.ALL ;  /* 0x0000000000007948 */ /* 0x000fea0003800000 */
[----:B------:R-:W-:Y:S01]  /*98c0*/  R2UR UR4, R80 ;  /* 0x00000000500472ca */ /* 0x000fe200000e0000 */
[--C-:B---3--:R-:W-:Y:S01]  /*98d0*/  HADD2.F32 R82, -RZ, R88.reuse.H0_H0 ;  /* 0x20000058ff527230 */ /* 0x108fe20000004100 */
[----:B------:R-:W-:Y:S01]  /*98e0*/  R2UR UR5, R87 ;  /* 0x00000000570572ca */ /* 0x000fe200000e0000 */
[----:B------:R-:W-:Y:S01]  /*98f0*/  HADD2.F32 R84, -RZ, R88.H1_H1 ;  /* 0x30000058ff547230 */ /* 0x000fe20000004100 */
[----:B------:R-:W-:Y:S01]  /*9900*/  BSSY.RECONVERGENT B0, `(.L_x_121) ;  /* 0x00000fd000007945 */ /* 0x000fe20003800200 */
[--C-:B------:R-:W-:Y:S02]  /*9910*/  HADD2.F32 R83, -RZ, R89.reuse.H0_H0 ;  /* 0x20000059ff537230 */ /* 0x100fe40000004100 */
[----:B------:R-:W-:Y:S02]  /*9920*/  HADD2.F32 R86, -RZ, R89.H1_H1 ;  /* 0x30000059ff567230 */ /* 0x000fe40000004100 */
[--C-:B------:R-:W-:Y:S02]  /*9930*/  HADD2.F32 R85, -RZ, R90.reuse.H0_H0 ;  /* 0x2000005aff557230 */ /* 0x100fe40000004100 */
[----:B------:R-:W-:Y:S02]  /*9940*/  HADD2.F32 R88, -RZ, R90.H1_H1 ;  /* 0x3000005aff587230 */ /* 0x000fe40000004100 */
[----:B-1----:R-:W1:Y:S01]  /*9950*/  LDTM.x64 R4, tmem[UR4+0xc0] ;  /* 0x0000c004000479ee */ /* 0x002e620008340000 */
[----:B------:R-:W-:Y:S01]  /*9960*/  NOP ;  /* 0x0000000000007918 */ /* 0x000fe20000000000 */
[----:B------:R-:W-:Y:S01]  /*9970*/  UIADD3 UR5, UPT, UPT, UR5, 0xb0, URZ ;  /* 0x000000b005057890 */ /* 0x000fe2000fffe0ff */
[--C-:B------:R-:W-:Y:S02]  /*9980*/  HADD2.F32 R87, -RZ, R91.reuse.H0_H0 ;  /* 0x2000005bff577230 */ /* 0x100fe40000004100 */
[----:B------:R-:W-:Y:S01]  /*9990*/  HADD2.F32 R90, -RZ, R91.H1_H1 ;  /* 0x3000005bff5a7230 */ /* 0x000fe20000004100 */
[----:B------:R-:W-:Y:S01]  /*99a0*/  UPRMT UR5, UR37, 0x654, UR5 ;  /* 0x0000065425057896 */ /* 0x000fe20008000005 */
[--C-:B----4-:R-:W-:Y:S02]  /*99b0*/  HADD2.F32 R89, -RZ, R96.reuse.H0_H0 ;  /* 0x20000060ff597230 */ /* 0x110fe40000004100 */
[----:B------:R-:W-:Y:S02]  /*99c0*/  HADD2.F32 R91, -RZ, R96.H1_H1 ;  /* 0x30000060ff5b7230 */ /* 0x000fe40000004100 */
[--C-:B------:R-:W-:Y:S02]  /*99d0*/  HADD2.F32 R92, -RZ, R97.reuse.H0_H0 ;  /* 0x20000061ff5c7230 */ /* 0x100fe40000004100 */
[----:B------:R-:W-:Y:S02]  /*99e0*/  HADD2.F32 R94, -RZ, R97.H1_H1 ;  /* 0x30000061ff5e7230 */ /* 0x000fe40000004100 */
[----:B-1----:R-:W-:Y:S01]  /*99f0*/  SYNCS.ARRIVE.TRANS64.RED.A1T0 RZ, [UR5], RZ ;  /* 0x000000ffffff79a7 */ /* 0x002fe20008100405 */
[--C-:B------:R-:W-:Y:S02]  /*9a00*/  HADD2.F32 R93, -RZ, R98.reuse.H0_H0 ;  /* 0x20000062ff5d7230 */ /* 0x100fe40000004100 */
[----:B------:R-:W-:Y:S02]  /*9a10*/  HADD2.F32 R96, -RZ, R98.H1_H1 ;  /* 0x30000062ff607230 */ /* 0x000fe40000004100 */
[--C-:B------:R-:W-:Y:S02]  /*9a20*/  HADD2.F32 R95, -RZ, R99.reuse.H0_H0 ;  /* 0x20000063ff5f7230 */ /* 0x100fe40000004100 */
[----:B------:R-:W-:Y:S02]  /*9a30*/  HADD2.F32 R98, -RZ, R99.H1_H1 ;  /* 0x30000063ff627230 */ /* 0x000fe40000004100 */
[C---:B------:R-:W-:Y:S01]  /*9a40*/  FMUL R4, R78.reuse, R4 ;  /* 0x000000044e047220 */ /* 0x040fe20000400000 */
[C---:B------:R-:W-:Y:S01]  /*9a50*/  FMUL R5, R78.reuse, R5 ;  /* 0x000000054e057220 */ /* 0x040fe20000400000 */
[C---:B------:R-:W-:Y:S01]  /*9a60*/  FMUL R6, R78.reuse, R6 ;  /* 0x000000064e067220 */ /* 0x040fe20000400000 */
[C---:B------:R-:W-:Y:S01]  /*9a70*/  FMUL R7, R78.reuse, R7 ;  /* 0x000000074e077220 */ /* 0x040fe20000400000 */
[C---:B------:R-:W-:Y:S01]  /*9a80*/  FFMA R4, R81.reuse, R82, R4 ;  /* 0x0000005251047223 */ /* 0x040fe20000000004 */
[C---:B------:R-:W-:Y:S01]  /*9a90*/  FFMA R5, R81.reuse, R84, R5 ;  /* 0x0000005451057223 */ /* 0x040fe20000000005 */
[C---:B------:R-:W-:Y:S01]  /*9aa0*/  FFMA R6, R81.reuse, R83, R6 ;  /* 0x0000005351067223 */ /* 0x040fe20000000006 */
[----:B------:R-:W-:Y:S01]  /*9ab0*/  FFMA R7, R81, R86, R7 ;  /* 0x0000005651077223 */ /* 0x000fe20000000007 */
[C---:B------:R-:W-:Y:S01]  /*9ac0*/  FMUL R8, R78.reuse, R8 ;  /* 0x000000084e087220 */ /* 0x040fe20000400000 */
[C---:B------:R-:W-:Y:S01]  /*9ad0*/  FMUL R9, R78.reuse, R9 ;  /* 0x000000094e097220 */ /* 0x040fe20000400000 */
[----:B------:R-:W-:Y:S01]  /*9ae0*/  F2FP.RELU.F16.F32.PACK_AB R4, R5, R4 ;  /* 0x000000040504723e */ /* 0x000fe200000008ff */
[C---:B------:R-:W-:Y:S01]  /*9af0*/  FMUL R10, R78.reuse, R10 ;  /* 0x0000000a4e0a7220 */ /* 0x040fe20000400000 */
[----:B------:R-:W-:Y:S01]  /*9b00*/  F2FP.RELU.F16.F32.PACK_AB R5, R7, R6 ;  /* 0x000000060705723e */ /* 0x000fe200000008ff */
[C---:B------:R-:W-:Y:S01]  /*9b10*/  FFMA R8, R81.reuse, R85, R8 ;  /* 0x0000005551087223 */ /* 0x040fe20000000008 */
[C---:B------:R-:W-:Y:S01]  /*9b20*/  FFMA R9, R81.reuse, R88, R9 ;  /* 0x0000005851097223 */ /* 0x040fe20000000009 */
[----:B------:R-:W-:Y:S01]  /*9b30*/  FFMA R10, R81, R87, R10 ;  /* 0x00000057510a7223 */ /* 0x000fe2000000000a */
[C---:B------:R-:W-:Y:S01]  /*9b40*/  FMUL R11, R78.reuse, R11 ;  /* 0x0000000b4e0b7220 */ /* 0x040fe20000400000 */
[C---:B------:R-:W-:Y:S01]  /*9b50*/  FMUL R0, R78.reuse, R12 ;  /* 0x0000000c4e007220 */ /* 0x040fe20000400000 */
[C---:B------:R-:W-:Y:S01]  /*9b60*/  FMUL R2, R78.reuse, R13 ;  /* 0x0000000d4e027220 */ /* 0x040fe20000400000 */
[----:B------:R-:W-:Y:S01]  /*9b70*/  F2FP.RELU.F16.F32.PACK_AB R6, R9, R8 ;  /* 0x000000080906723e */ /* 0x000fe200000008ff */
[C---:B------:R-:W-:Y:S01]  /*9b80*/  FFMA R11, R81.reuse, R90, R11 ;  /* 0x0000005a510b7223 */ /* 0x040fe2000000000b */
[C---:B------:R-:W-:Y:S01]  /*9b90*/  FFMA R0, R81.reuse, R89, R0 ;  /* 0x0000005951007223 */ /* 0x040fe20000000000 */
[----:B------:R-:W-:Y:S01]  /*9ba0*/  FFMA R2, R81, R91, R2 ;  /* 0x0000005b51027223 */ /* 0x000fe20000000002 */
[C---:B------:R-:W-:Y:S01]  /*9bb0*/  FMUL R3, R78.reuse, R14 ;  /* 0x0000000e4e037220 */ /* 0x040fe20000400000 */
[C---:B------:R-:W-:Y:S01]  /*9bc0*/  FMUL R15, R78.reuse, R15 ;  /* 0x0000000f4e0f7220 */ /* 0x040fe20000400000 */
[----:B------:R-:W-:Y:S01]  /*9bd0*/  F2FP.RELU.F16.F32.PACK_AB R7, R11, R10 ;  /* 0x0000000a0b07723e */ /* 0x000fe200000008ff */
[----:B------:R-:W-:Y:S01]  /*9be0*/  FMUL R12, R78, R16 ;  /* 0x000000104e0c7220 */ /* 0x000fe20000400000 */
[----:B------:R-:W-:Y:S01]  /*9bf0*/  F2FP.RELU.F16.F32.PACK_AB R8, R2, R0 ;  /* 0x000000000208723e */ /* 0x000fe200000008ff */
[C---:B------:R-:W-:Y:S01]  /*9c00*/  FFMA R3, R81.reuse, R92, R3 ;  /* 0x0000005c51037223 */ /* 0x040fe20000000003 */
[C---:B------:R-:W-:Y:S01]  /*9c10*/  FFMA R15, R81.reuse, R94, R15 ;  /* 0x0000005e510f7223 */ /* 0x040fe2000000000f */
[----:B------:R1:W-:Y:S01]  /*9c20*/  STS.128 [R182+UR46+0xc400], R4 ;  /* 0x00c40004b6007988 */ /* 0x0003e20008000c2e */
[----:B------:R-:W-:Y:S01]  /*9c30*/  FFMA R12, R81, R93, R12 ;  /* 0x0000005d510c7223 */ /* 0x000fe2000000000c */
[C---:B------:R-:W-:Y:S01]  /*9c40*/  FMUL R13, R78.reuse, R17 ;  /* 0x000000114e0d7220 */ /* 0x040fe20000400000 */
[C---:B------:R-:W-:Y:S01]  /*9c50*/  FMUL R14, R78.reuse, R18 ;  /* 0x000000124e0e7220 */ /* 0x040fe20000400000 */
[----:B------:R-:W-:Y:S01]  /*9c60*/  F2FP.RELU.F16.F32.PACK_AB R9, R15, R3 ;  /* 0x000000030f09723e */ /* 0x000fe200000008ff */
[--C-:B------:R-:W-:Y:S02]  /*9c70*/  HADD2.F32 R97, -RZ, R104.reuse.H0_H0 ;  /* 0x20000068ff617230 */ /* 0x100fe40000004100 */
[C---:B------:R-:W-:Y:S01]  /*9c80*/  FFMA R13, R81.reuse, R96, R13 ;  /* 0x00000060510d7223 */ /* 0x040fe2000000000d */
[----:B------:R-:W-:Y:S01]  /*9c90*/  FFMA R14, R81, R95, R14 ;  /* 0x0000005f510e7223 */ /* 0x000fe2000000000e */
[C---:B------:R-:W-:Y:S01]  /*9ca0*/  FMUL R19, R78.reuse, R19 ;  /* 0x000000134e137220 */ /* 0x040fe20000400000 */
[----:B------:R-:W-:Y:S02]  /*9cb0*/  HADD2.F32 R100, -RZ, R104.H1_H1 ;  /* 0x30000068ff647230 */ /* 0x000fe40000004100 */
[C---:B------:R-:W-:Y:S01]  /*9cc0*/  FMUL R16, R78.reuse, R20 ;  /* 0x000000144e107220 */ /* 0x040fe20000400000 */
[----:B------:R-:W-:Y:S01]  /*9cd0*/  F2FP.RELU.F16.F32.PACK_AB R10, R13, R12 ;  /* 0x0000000c0d0a723e */ /* 0x000fe200000008ff */
[C---:B------:R-:W-:Y:S01]  /*9ce0*/  FFMA R19, R81.reuse, R98, R19 ;  /* 0x0000006251137223 */ /* 0x040fe20000000013 */
[--C-:B------:R-:W-:Y:S02]  /*9cf0*/  HADD2.F32 R99, -RZ, R105.reuse.H0_H0 ;  /* 0x20000069ff637230 */ /* 0x100fe40000004100 */
[----:B------:R-:W-:Y:S01]  /*9d00*/  FFMA R16, R81, R97, R16 ;  /* 0x0000006151107223 */ /* 0x000fe20000000010 */
[C---:B------:R-:W-:Y:S01]  /*9d10*/  FMUL R17, R78.reuse, R21 ;  /* 0x000000154e117220 */ /* 0x040fe20000400000 */
[----:B------:R-:W-:Y:S01]  /*9d20*/  HADD2.F32 R102, -RZ, R105.H1_H1 ;  /* 0x30000069ff667230 */ /* 0x000fe20000004100 */
[----:B------:R-:W-:Y:S01]  /*9d30*/  F2FP.RELU.F16.F32.PACK_AB R11, R19, R14 ;  /* 0x0000000e130b723e */ /* 0x000fe200000008ff */
[C---:B------:R-:W-:Y:S01]  /*9d40*/  FMUL R18, R78.reuse, R22 ;  /* 0x000000164e127220 */ /* 0x040fe20000400000 */
[C---:B------:R-:W-:Y:S01]  /*9d50*/  FFMA R17, R81.reuse, R100, R17 ;  /* 0x0000006451117223 */ /* 0x040fe20000000011 */
[--C-:B------:R-:W-:Y:S02]  /*9d60*/  HADD2.F32 R101, -RZ, R106.reuse.H0_H0 ;  /* 0x2000006aff657230 */ /* 0x100fe40000004100 */
[C---:B------:R-:W-:Y:S01]  /*9d70*/  FMUL R23, R78.reuse, R23 ;  /* 0x000000174e177220 */ /* 0x040fe20000400000 */
[----:B------:R1:W-:Y:S01]  /*9d80*/  STS.128 [R183+0xc400], R8 ;  /* 0x00c40008b7007388 */ /* 0x0003e20000000c00 */
[----:B------:R-:W-:Y:S01]  /*9d90*/  FFMA R18, R81, R99, R18 ;  /* 0x0000006351127223 */ /* 0x000fe20000000012 */
[----:B------:R-:W-:Y:S01]  /*9da0*/  F2FP.RELU.F16.F32.PACK_AB R16, R17, R16 ;  /* 0x000000101110723e */ /* 0x000fe200000008ff */
[----:B------:R-:W-:Y:S01]  /*9db0*/  FFMA R23, R81, R102, R23 ;  /* 0x0000006651177223 */ /* 0x000fe20000000017 */
[----:B------:R-:W-:Y:S02]  /*9dc0*/  HADD2.F32 R104, -RZ, R106.H1_H1 ;  /* 0x3000006aff687230 */ /* 0x000fe40000004100 */
[C---:B------:R-:W-:Y:S01]  /*9dd0*/  FMUL R20, R78.reuse, R24 ;  /* 0x000000184e147220 */ /* 0x040fe20000400000 */
[--C-:B------:R-:W-:Y:S02]  /*9de0*/  HADD2.F32 R103, -RZ, R107.reuse.H0_H0 ;  /* 0x2000006bff677230 */ /* 0x100fe40000004100 */
[C---:B------:R-:W-:Y:S01]  /*9df0*/  FMUL R21, R78.reuse, R25 ;  /* 0x000000194e157220 */ /* 0x040fe20000400000 */
[----:B------:R-:W-:Y:S01]  /*9e00*/  F2FP.RELU.F16.F32.PACK_AB R17, R23, R18 ;  /* 0x000000121711723e */ /* 0x000fe200000008ff */
[C---:B------:R-:W-:Y:S01]  /*9e10*/  FFMA R20, R81.reuse, R101, R20 ;  /* 0x0000006551147223 */ /* 0x040fe20000000014 */
[----:B------:R-:W-:Y:S02]  /*9e20*/  HADD2.F32 R106, -RZ, R107.H1_H1 ;  /* 0x3000006bff6a7230 */ /* 0x000fe40000004100 */
[----:B------:R-:W-:Y:S01]  /*9e30*/  FFMA R21, R81, R104, R21 ;  /* 0x0000006851157223 */ /* 0x000fe20000000015 */
[C---:B------:R-:W-:Y:S01]  /*9e40*/  FMUL R22, R78.reuse, R26 ;  /* 0x0000001a4e167220 */ /* 0x040fe20000400000 */
[--C-:B------:R-:W-:Y:S02]  /*9e50*/  HADD2.F32 R105, -RZ, R112.reuse.H0_H0 ;  /* 0x20000070ff697230 */ /* 0x100fe40000004100 */
[C---:B------:R-:W-:Y:S01]  /*9e60*/  FMUL R27, R78.reuse, R27 ;  /* 0x0000001b4e1b7220 */ /* 0x040fe20000400000 */
[----:B------:R-:W-:Y:S01]  /*9e70*/  HADD2.F32 R108, -RZ, R112.H1_H1 ;  /* 0x30000070ff6c7230 */ /* 0x000fe20000004100 */
[----:B------:R-:W-:Y:S01]  /*9e80*/  F2FP.RELU.F16.F32.PACK_AB R18, R21, R20 ;  /* 0x000000141512723e */ /* 0x000fe200000008ff */
[C---:B------:R-:W-:Y:S01]  /*9e90*/  FFMA R22, R81.reuse, R103, R22 ;  /* 0x0000006751167223 */ /* 0x040fe20000000016 */
        /* <DEDUP_REMOVED lines=9> */
[--C-:B------:R-:W-:Y:S01]  /*9f30*/  HADD2.F32 R109, -RZ, R114.reuse.H0_H0 ;  /* 0x20000072ff6d7230 */ /* 0x100fe20000004100 */
[----:B------:R1:W-:Y:S01]  /*9f40*/  STS.128 [R181+0xc400], R16 ;  /* 0x00c40010b5007388 */ /* 0x0003e20000000c00 */
        /* <DEDUP_REMOVED lines=69> */
[C---:B------:R-:W-:Y:S01]  /*a3a0*/  FFMA R45, R81.reuse, R128, R45 ;  /* 0x00000080512d7223 */ /* 0x040fe2000000002d */
[C---:B------:R-:W-:Y:S01]  /*a3b0*/  FMUL R46, R78.reuse, R50 ;  /* 0x000000324e2e7220 */ /* 0x040fe20000400000 */
[--C-:B------:R-:W-:Y:S02]  /*a3c0*/  HADD2.F32 R129, -RZ, R136.reuse.H0_H0 ;  /* 0x20000088ff817230 */ /* 0x100fe40000004100 */
[C---:B------:R-:W-:Y:S01]  /*a3d0*/  FMUL R51, R78.reuse, R51 ;  /* 0x000000334e337220 */ /* 0x040fe20000400000 */
[----:B------:R-:W-:Y:S02]  /*a3e0*/  HADD2.F32 R132, -RZ, R136.H1_H1 ;  /* 0x30000088ff847230 */ /* 0x000fe40000004100 */
[C---:B------:R-:W-:Y:S01]  /*a3f0*/  FMUL R48, R78.reuse, R52 ;  /* 0x000000344e307220 */ /* 0x040fe20000400000 */
[--C-:B------:R-:W-:Y:S02]  /*a400*/  HADD2.F32 R131, -RZ, R137.reuse.H0_H0 ;  /* 0x20000089ff837230 */ /* 0x100fe40000004100 */
[C---:B------:R-:W-:Y:S01]  /*a410*/  FMUL R49, R78.reuse, R53 ;  /* 0x000000354e317220 */ /* 0x040fe20000400000 */
[C---:B------:R-:W-:Y:S01]  /*a420*/  FFMA R46, R81.reuse, R127, R46 ;  /* 0x0000007f512e7223 */ /* 0x040fe2000000002e */
[----:B------:R-:W-:Y:S02]  /*a430*/  HADD2.F32 R134, -RZ, R137.H1_H1 ;  /* 0x30000089ff867230 */ /* 0x000fe40000004100 */
[C---:B------:R-:W-:Y:S01]  /*a440*/  FMUL R50, R78.reuse, R54 ;  /* 0x000000364e327220 */ /* 0x040fe20000400000 */
[C---:B------:R-:W-:Y:S01]  /*a450*/  FFMA R51, R81.reuse, R130, R51 ;  /* 0x0000008251337223 */ /* 0x040fe20000000033 */
        /* <DEDUP_REMOVED lines=11> */
[----:B------:R-:W-:Y:S01]  /*a510*/  FFMA R55, R81, R134, R55 ;  /* 0x0000008651377223 */ /* 0x000fe20000000037 */
[--C-:B------:R-:W-:Y:S02]  /*a520*/  HADD2.F32 R137, -RZ, R144.reuse.H0_H0 ;  /* 0x20000090ff897230 */ /* 0x100fe40000004100 */
[C---:B------:R-:W-:Y:S01]  /*a530*/  FMUL R59, R78.reuse, R59 ;  /* 0x0000003b4e3b7220 */ /* 0x040fe20000400000 */
[----:B------:R-:W-:Y:S01]  /*a540*/  F2FP.RELU.F16.F32.PACK_AB R42, R45, R44 ;  /* 0x0000002c2d2a723e */ /* 0x000fe200000008ff */
[----:B------:R-:W-:Y:S01]  /*a550*/  FFMA R52, R81, R133, R52 ;  /* 0x0000008551347223 */ /* 0x000fe20000000034 */
[----:B------:R-:W-:Y:S01]  /*a560*/  F2FP.RELU.F16.F32.PACK_AB R43, R51, R46 ;  /* 0x0000002e332b723e */ /* 0x000fe200000008ff */
[----:B------:R-:W-:Y:S02]  /*a570*/  HADD2.F32 R140, -RZ, R144.H1_H1 ;  /* 0x30000090ff8c7230 */ /* 0x000fe40000004100 */
[C---:B------:R-:W-:Y:S01]  /*a580*/  FMUL R56, R78.reuse, R60 ;  /* 0x0000003c4e387220 */ /* 0x040fe20000400000 */
[C---:B------:R-:W-:Y:S01]  /*a590*/  FFMA R53, R81.reuse, R136, R53 ;  /* 0x0000008851357223 */ /* 0x040fe20000000035 */
[--C-:B------:R-:W-:Y:S01]  /*a5a0*/  HADD2.F32 R139, -RZ, R145.reuse.H0_H0 ;  /* 0x20000091ff8b7230 */ /* 0x100fe20000004100 */
[----:B------:R1:W-:Y:S01]  /*a5b0*/  STS.128 [R186+0xc400], R40 ;  /* 0x00c40028ba007388 */ /* 0x0003e20000000c00 */
        /* <DEDUP_REMOVED lines=15> */
[----:B------:R-:W-:Y:S02]  /*a6b0*/  HADD2.F32 R146, -RZ, R147.H1_H1 ;  /* 0x30000093ff927230 */ /* 0x000fe40000004100 */
[C---:B------:R-:W-:Y:S01]  /*a6c0*/  FMUL R62, R78.reuse, R66 ;  /* 0x000000424e3e7220 */ /* 0x040fe20000400000 */
[----:B------:R-:W-:Y:S01]  /*a6d0*/  F2FP.RELU.F16.F32.PACK_AB R49, R55, R50 ;  /* 0x000000323731723e */ /* 0x000fe200000008ff */
        /* <DEDUP_REMOVED lines=31> */
.L_x_122:
[----:B------:R-:W-:Y:S05]  /*a8d0*/  BSYNC.RECONVERGENT B0 ;  /* 0x0000000000007941 */ /* 0x000fea0003800200 */
.L_x_121:
[----:B------:R-:W-:Y:S01]  /*a8e0*/  BAR.SYNC.DEFER_BLOCKING 0x1, 0x80 ;  /* 0x0042000000007b1d */ /* 0x000fe20000010000 */
[----:B------:R-:W-:Y:S01]  /*a8f0*/  UISETP.NE.AND UP0, UPT, UR47, -0x4, UPT ;  /* 0xfffffffc2f00788c */ /* 0x000fe2000bf05270 */
[----:B------:R-:W-:Y:S08]  /*a900*/  IADD3 R76, PT, PT, R76, 0x1, RZ ;  /* 0x000000014c4c7810 */ /* 0x000ff00007ffe0ff */
[----:B------:R-:W-:Y:S05]  /*a910*/  BRA.U !UP0, `(.L_x_123) ;  /* 0x0000000108287547 */ /* 0x000fea000b800000 */
[----:B------:R-:W-:Y:S01]  /*a920*/  ISETP.NE.AND P0, PT, R180, RZ, PT ;  /* 0x000000ffb400720c */ /* 0x000fe20003f05270 */
[----:B------:R-:W-:Y:S01]  /*a930*/  IMAD.U32 R3, RZ, RZ, UR49 ;  /* 0x00000031ff037e24 */ /* 0x000fe2000f8e00ff */
[----:B------:R-:W-:Y:S01]  /*a940*/  UIADD3 UR49, UPT, UPT, UR49, 0x1, URZ ;  /* 0x0000000131317890 */ /* 0x000fe2000fffe0ff */
[----:B------:R-:W-:Y:S03]  /*a950*/  IMAD.U32 R0, RZ, RZ, UR37 ;  /* 0x00000025ff007e24 */ /* 0x000fe6000f8e00ff */
[----:B------:R-:W-:Y:S04]  /*a960*/  UISETP.NE.AND UP0, UPT, UR49, 0x4, UPT ;  /* 0x000000043100788c */ /* 0x000fe8000bf05270 */
[----:B------:R-:W-:Y:S03]  /*a970*/  USEL UR49, UR49, URZ, UP0 ;  /* 0x000000ff31317287 */ /* 0x000fe60008000000 */
[----:B------:R-:W-:Y:S05]  /*a980*/  @!P0 LEA R3, R3, UR46, 0x3 ;  /* 0x0000002e03038c11 */ /* 0x000fea000f8e18ff */
[----:B------:R-:W-:Y:S05]  /*a990*/  @!P0 VIADD R3, R3, 0x50 ;  /* 0x0000005003038836 */ /* 0x000fea0000000000 */
[----:B------:R-:W-:Y:S04]  /*a9a0*/  @!P0 PRMT R0, R0, 0x654, R3 ;  /* 0x0000065400008816 */ /* 0x000fe80000000003 */
[----:B------:R2:W-:Y:S03]  /*a9b0*/  @!P0 SYNCS.ARRIVE.TRANS64.RED.A1T0 RZ, [R0+URZ], RZ ;  /* 0x000000ff00ff89a7 */ /* 0x0005e600081004ff */
.L_x_123:
[----:B------:R-:W-:Y:S01]  /*a9c0*/  ISETP.NE.AND P2, PT, R175, RZ, PT ;  /* 0x000000ffaf00720c */ /* 0x000fe20003f45270 */
[----:B------:R-:W-:Y:S01]  /*a9d0*/  UIADD3 UR47, UPT, UPT, UR47, 0x4, URZ ;  /* 0x000000042f2f7890 */ /* 0x000fe2000fffe0ff */
[----:B------:R-:W-:Y:S01]  /*a9e0*/  ISETP.NE.AND P0, PT, R177, 0x2, PT ;  /* 0x00000002b100780c */ /* 0x000fe20003f05270 */
[----:B------:R-:W-:Y:S01]  /*a9f0*/  IMAD.IADD R20, R75, 0x1, R158 ;  /* 0x000000014b147824 */ /* 0x000fe200078e029e */
[----:B------:R-:W-:Y:S01]  /*aa00*/  ISETP.NE.AND P1, PT, R76, 0x2, PT ;  /* 0x000000024c00780c */ /* 0x000fe20003f25270 */
[----:B------:R-:W-:Y:S01]  /*aa10*/  IMAD.IADD R21, R77, 0x1, R160 ;  /* 0x000000014d157824 */ /* 0x000fe200078e02a0 */
[----:B--2---:R-:W-:Y:S02]  /*aa20*/  SEL R0, RZ, 0x1, P0 ;  /* 0x00000001ff007807 */ /* 0x004fe40000000000 */
[----:B------:R-:W-:Y:S02]  /*aa30*/  SEL R3, RZ, 0x1, P1 ;  /* 0x00000001ff037807 */ /* 0x000fe40000800000 */
[----:B------:R-:W-:Y:S02]  /*aa40*/  LOP3.LUT R169, R169, R0, RZ, 0x3c, !PT ;  /* 0x00000000a9a97212 */ /* 0x000fe400078e3cff */
[----:B------:R-:W-:Y:S02]  /*aa50*/  LOP3.LUT R170, R170, R3, RZ, 0x3c, !PT ;  /* 0x00000003aaaa7212 */ /* 0x000fe400078e3cff */
[----:B------:R-:W-:Y:S02]  /*aa60*/  @P2 R2UR UR36, R168 ;  /* 0x00000000a82422ca */ /* 0x000fe400000e0000 */
[----:B------:R-:W-:Y:S02]  /*aa70*/  SEL R177, R177, RZ, P0 ;  /* 0x000000ffb1b17207 */ /* 0x000fe40000000000 */
[----:B------:R-:W-:Y:S01]  /*aa80*/  SEL R76, R76, RZ, P1 ;  /* 0x000000ff4c4c7207 */ /* 0x000fe20000800000 */
[----:B------:R-:W-:Y:S10]  /*aa90*/  @P2 BRA `(.L_x_124) ;  /* 0xffffff9c00f82947 */ /* 0x000ff4000383ffff */
[----:B------:R-:W-:-:S09]  /*aaa0*/  UISETP.NE.AND UP0, UPT, UR48, URZ, UPT ;  /* 0x000000ff3000728c */ /* 0x000fd2000bf05270 */
[----:B------:R-:W-:Y:S05]  /*aab0*/  BRA.U !UP0, `(.L_x_125) ;  /* 0x0000000108487547 */ /* 0x000fea000b800000 */
[----:B------:R-:W2:Y:S02]  /*aac0*/  LDCU.64 UR4, c[0x0][0x890] ;  /* 0x00011200ff0477ac */ /* 0x000ea40008000a00 */
[----:B--2---:R-:W-:-:S04]  /*aad0*/  UISETP.NE.U32.AND UP0, UPT, UR4, URZ, UPT ;  /* 0x000000ff0400728c */ /* 0x004fc8000bf05070 */
[----:B------:R-:W-:-:S09]  /*aae0*/  UISETP.NE.AND.EX UP0, UPT, UR5, URZ, UPT, UP0 ;  /* 0x000000ff0500728c */ /* 0x000fd2000bf05300 */
[----:B------:R-:W-:Y:S05]  /*aaf0*/  BRA.U UP0, `(.L_x_126) ;  /* 0x00000001000c7547 */ /* 0x000fea000b800000 */
[----:B------:R-:W-:-:S13]  /*ab00*/  FSETP.NEU.AND P0, PT, R81, RZ, PT ;  /* 0x000000ff5100720b */ /* 0x000fda0003f0d000 */
[----:B------:R-:W-:Y:S05]  /*ab10*/  @!P0 EXIT ;  /* 0x000000000000894d */ /* 0x000fea0003800000 */
[----:B------:R-:W-:Y:S05]  /*ab20*/  BRA `(.L_x_125) ;  /* 0x00000000002c7947 */ /* 0x000fea0003800000 */
.L_x_126:
[----:B------:R-:W-:Y:S01]  /*ab30*/  ISETP.NE.AND P0, PT, R176, RZ, PT ;  /* 0x000000ffb000720c */ /* 0x000fe20003f05270 */
[----:B------:R-:W-:-:S12]  /*ab40*/  BSSY.RECONVERGENT B0, `(.L_x_125) ;  /* 0x0000009000007945 */ /* 0x000fd80003800200 */
[----:B------:R-:W-:Y:S05]  /*ab50*/  @P0 BRA `(.L_x_127) ;  /* 0x0000000000140947 */ /* 0x000fea0003800000 */
[----:B------:R-:W2:Y:S02]  /*ab60*/  LDCU.64 UR4, c[0x0][0x888] ;  /* 0x00011100ff0477ac */ /* 0x000ea40008000a00 */
[----:B--2---:R-:W-:-:S04]  /*ab70*/  ISETP.NE.U32.AND P0, PT, RZ, UR4, PT ;  /* 0x00000004ff007c0c */ /* 0x004fc8000bf05070 */
[----:B------:R-:W-:-:S13]  /*ab80*/  ISETP.NE.AND.EX P0, PT, RZ, UR5, PT, P0 ;  /* 0x00000005ff007c0c */ /* 0x000fda000bf05300 */
[----:B------:R-:W-:Y:S05]  /*ab90*/  @!P0 EXIT ;  /* 0x000000000000894d */ /* 0x000fea0003800000 */
[----:B------:R-:W-:Y:S05]  /*aba0*/  BRA `(.L_x_128) ;  /* 0x0000000000087947 */ /* 0x000fea0003800000 */
.L_x_127:
[----:B------:R-:W-:-:S13]  /*abb0*/  FSETP.NEU.AND P0, PT, R81, RZ, PT ;  /* 0x000000ff5100720b */ /* 0x000fda0003f0d000 */
[----:B------:R-:W-:Y:S05]  /*abc0*/  @!P0 EXIT ;  /* 0x000000000000894d */ /* 0x000fea0003800000 */
.L_x_128:
[----:B------:R-:W-:Y:S05]  /*abd0*/  BSYNC.RECONVERGENT B0 ;  /* 0x0000000000007941 */ /* 0x000fea0003800200 */
.L_x_125:
[----:B------:R-:W-:Y:S01]  /*abe0*/  ULEA UR4, UR49, UR46, 0x3 ;  /* 0x0000002e31047291 */ /* 0x000fe2000f8e18ff */
[----:B------:R-:W-:-:S04]  /*abf0*/  DEPBAR.LE SB0, 0x0 ;  /* 0x000080000000791a */ /* 0x000fc80000000000 */
[----:B------:R-:W-:-:S04]  /*ac00*/  UIADD3 UR4, UPT, UPT, UR4, 0x50, URZ ;  /* 0x0000005004047890 */ /* 0x000fc8000fffe0ff */
[----:B------:R-:W-:-:S09]  /*ac10*/  UPRMT UR4, UR37, 0x654, UR4 ;  /* 0x0000065425047896 */ /* 0x000fd20008000004 */
[----:B------:R-:W-:Y:S01]  /*ac20*/  SYNCS.ARRIVE.TRANS64.RED.A1T0 RZ, [UR4], RZ ;  /* 0x000000ffffff79a7 */ /* 0x000fe20008100404 */
[----:B------:R-:W-:Y:S05]  /*ac30*/  EXIT ;  /* 0x000000000000794d */ /* 0x000fea0003800000 */
.L_x_19:
[----:B----4-:R4:W1:Y:S02]  /*ac40*/  SYNCS.PHASECHK.TRANS64.TRYWAIT P0, [R3+URZ+0xd0], R2 ;  /* 0x0000d002030075a7 */ /* 0x01086400080011ff */
[----:B-1----:R-:W-:Y:S05]  /*ac50*/  @!P0 NANOSLEEP.SYNCS 0x989680 ;  /* 0x009896800000895d */ /* 0x002fea0003900000 */
[----:B------:R-:W1:Y:S02]  /*ac60*/  @!P0 SYNCS.PHASECHK.TRANS64 P0, [R3+URZ+0xd0], R2 ;  /* 0x0000d002030085a7 */ /* 0x000e6400080010ff */
[----:B-1----:R-:W-:Y:S05]  /*ac70*/  @!P0 BRA `(.L_x_19) ;  /* 0xfffffffc00f08947 */ /* 0x002fea000383ffff */
[----:B------:R-:W-:Y:S05]  /*ac80*/  BRA `(.L_x_129) ;  /* 0xffffff68002c7947 */ /* 0x000fea000383ffff */
.L_x_22:
[----:B-1----:R-:W-:-:S07]  /*ac90*/  MOV R2, UR33 ;  /* 0x0000002100027c02 */ /* 0x002fce0008000f00 */
.L_x_130:
[----:B-1----:R1:W4:Y:S02]  /*aca0*/  SYNCS.PHASECHK.TRANS64.TRYWAIT P0, [R2+URZ+0x18], R5 ;  /* 0x00001805020075a7 */ /* 0x00232400080011ff */
[----:B----4-:R-:W-:Y:S05]  /*acb0*/  @!P0 NANOSLEEP.SYNCS 0x989680 ;  /* 0x009896800000895d */ /* 0x010fea0003900000 */
[----:B------:R-:W4:Y:S02]  /*acc0*/  @!P0 SYNCS.PHASECHK.TRANS64 P0, [R2+URZ+0x18], R5 ;  /* 0x00001805020085a7 */ /* 0x000f2400080010ff */
[----:B----4-:R-:W-:Y:S05]  /*acd0*/  @!P0 BRA `(.L_x_130) ;  /* 0xfffffffc00f08947 */ /* 0x010fea000383ffff */
[----:B------:R-:W-:Y:S05]  /*ace0*/  BRA `(.L_x_21) ;  /* 0xffffff68007c7947 */ /* 0x000fea000383ffff */
.L_x_28:
[----:B-1----:R-:W-:-:S07]  /*acf0*/  MOV R2, UR17 ;  /* 0x0000001100027c02 */ /* 0x002fce0008000f00 */
.L_x_131:
[----:B-1----:R1:W4:Y:S02]  /*ad00*/  SYNCS.PHASECHK.TRANS64.TRYWAIT P0, [R2+URZ+0x18], R5 ;  /* 0x00001805020075a7 */ /* 0x00232400080011ff */
[----:B----4-:R-:W-:Y:S05]  /*ad10*/  @!P0 NANOSLEEP.SYNCS 0x989680 ;  /* 0x009896800000895d */ /* 0x010fea0003900000 */
[----:B------:R-:W4:Y:S02]  /*ad20*/  @!P0 SYNCS.PHASECHK.TRANS64 P0, [R2+URZ+0x18], R5 ;  /* 0x00001805020085a7 */ /* 0x000f2400080010ff */
[----:B----4-:R-:W-:Y:S05]  /*ad30*/  @!P0 BRA `(.L_x_131) ;  /* 0xfffffffc00f08947 */ /* 0x010fea000383ffff */
[----:B------:R-:W-:Y:S05]  /*ad40*/  BRA `(.L_x_27) ;  /* 0xffffff6c00287947 */ /* 0x000fea000383ffff */
.L_x_32:
[----:B-1----:R1:W4:Y:S02]  /*ad50*/  SYNCS.PHASECHK.TRANS64.TRYWAIT P0, [R2+URZ+0x80], R3 ;  /* 0x00008003020075a7 */ /* 0x00232400080011ff */
[----:B----4-:R-:W-:Y:S05]  /*ad60*/  @!P0 NANOSLEEP.SYNCS 0x989680 ;  /* 0x009896800000895d */ /* 0x010fea0003900000 */
[----:B------:R-:W4:Y:S02]  /*ad70*/  @!P0 SYNCS.PHASECHK.TRANS64 P0, [R2+URZ+0x80], R3 ;  /* 0x00008003020085a7 */ /* 0x000f2400080010ff */
[----:B----4-:R-:W-:Y:S05]  /*ad80*/  @!P0 BRA `(.L_x_32) ;  /* 0xfffffffc00f08947 */ /* 0x010fea000383ffff */
[----:B------:R-:W-:Y:S05]  /*ad90*/  BRA `(.L_x_132) ;  /* 0xffffff6c00b87947 */ /* 0x000fea000383ffff */
.L_x_36:
[----:B--2---:R-:W-:-:S07]  /*ada0*/  MOV R0, UR5 ;  /* 0x0000000500007c02 */ /* 0x004fce0008000f00 */
.L_x_133:
[----:B-1----:R1:W2:Y:S02]  /*adb0*/  SYNCS.PHASECHK.TRANS64.TRYWAIT P0, [R0+URZ], R3 ;  /* 0x00000003000075a7 */ /* 0x0022a400080011ff */
[----:B--2---:R-:W-:Y:S05]  /*adc0*/  @!P0 NANOSLEEP.SYNCS 0x989680 ;  /* 0x009896800000895d */ /* 0x004fea0003900000 */
[----:B------:R-:W2:Y:S02]  /*add0*/  @!P0 SYNCS.PHASECHK.TRANS64 P0, [R0+URZ], R3 ;  /* 0x00000003000085a7 */ /* 0x000ea400080010ff */
[----:B--2---:R-:W-:Y:S05]  /*ade0*/  @!P0 BRA `(.L_x_133) ;  /* 0xfffffffc00f08947 */ /* 0x004fea000383ffff */
[----:B------:R-:W-:Y:S05]  /*adf0*/  BRA `(.L_x_134) ;  /* 0xffffff7400287947 */ /* 0x000fea000383ffff */
.L_x_37:
[----:B--2---:R-:W-:-:S07]  /*ae00*/  MOV R0, UR5 ;  /* 0x0000000500007c02 */ /* 0x004fce0008000f00 */
.L_x_135:
[----:B-1----:R1:W2:Y:S02]  /*ae10*/  SYNCS.PHASECHK.TRANS64.TRYWAIT P0, [R0+URZ], R3 ;  /* 0x00000003000075a7 */ /* 0x0022a400080011ff */
[----:B--2---:R-:W-:Y:S05]  /*ae20*/  @!P0 NANOSLEEP.SYNCS 0x989680 ;  /* 0x009896800000895d */ /* 0x004fea0003900000 */
[----:B------:R-:W2:Y:S02]  /*ae30*/  @!P0 SYNCS.PHASECHK.TRANS64 P0, [R0+URZ], R3 ;  /* 0x00000003000085a7 */ /* 0x000ea400080010ff */
[----:B--2---:R-:W-:Y:S05]  /*ae40*/  @!P0 BRA `(.L_x_135) ;  /* 0xfffffffc00f08947 */ /* 0x004fea000383ffff */
[----:B------:R-:W-:Y:S05]  /*ae50*/  BRA `(.L_x_136) ;  /* 0xffffff7400347947 */ /* 0x000fea000383ffff */
.L_x_40:
[----:B-1----:R1:W2:Y:S02]  /*ae60*/  SYNCS.PHASECHK.TRANS64.TRYWAIT P0, [R0+URZ+0xc0], R5 ;  /* 0x0000c005000075a7 */ /* 0x0022a400080011ff */
[----:B--2---:R-:W-:Y:S05]  /*ae70*/  @!P0 NANOSLEEP.SYNCS 0x989680 ;  /* 0x009896800000895d */ /* 0x004fea0003900000 */
[----:B------:R-:W2:Y:S02]  /*ae80*/  @!P0 SYNCS.PHASECHK.TRANS64 P0, [R0+URZ+0xc0], R5 ;  /* 0x0000c005000085a7 */ /* 0x000ea400080010ff */
[----:B--2---:R-:W-:Y:S05]  /*ae90*/  @!P0 BRA `(.L_x_40) ;  /* 0xfffffffc00f08947 */ /* 0x004fea000383ffff */
[----:B------:R-:W-:Y:S05]  /*aea0*/  BRA `(.L_x_137) ;  /* 0xffffff7400907947 */ /* 0x000fea000383ffff */
.L_x_41:
[----:B------:R-:W-:-:S07]  /*aeb0*/  MOV R0, UR5 ;  /* 0x0000000500007c02 */ /* 0x000fce0008000f00 */
.L_x_138:
[----:B-1----:R1:W2:Y:S02]  /*aec0*/  SYNCS.PHASECHK.TRANS64.TRYWAIT P0, [R0+URZ+0x90], R5 ;  /* 0x00009005000075a7 */ /* 0x0022a400080011ff */
[----:B--2---:R-:W-:Y:S05]  /*aed0*/  @!P0 NANOSLEEP.SYNCS 0x989680 ;  /* 0x009896800000895d */ /* 0x004fea0003900000 */
[----:B------:R-:W2:Y:S02]  /*aee0*/  @!P0 SYNCS.PHASECHK.TRANS64 P0, [R0+URZ+0x90], R5 ;  /* 0x00009005000085a7 */ /* 0x000ea400080010ff */
[----:B--2---:R-:W-:Y:S05]  /*aef0*/  @!P0 BRA `(.L_x_138) ;  /* 0xfffffffc00f08947 */ /* 0x004fea000383ffff */
[----:B------:R-:W-:Y:S05]  /*af00*/  BRA `(.L_x_139) ;  /* 0xffffff7400a07947 */ /* 0x000fea000383ffff */
.L_x_42:
[----:B-1----:R1:W2:Y:S02]  /*af10*/  SYNCS.PHASECHK.TRANS64.TRYWAIT P1, [R0+URZ+0x80], R5 ;  /* 0x00008005000075a7 */ /* 0x0022a400080211ff */
[----:B--2---:R-:W-:Y:S05]  /*af20*/  @!P1 NANOSLEEP.SYNCS 0x989680 ;  /* 0x009896800000995d */ /* 0x004fea0003900000 */
[----:B------:R-:W2:Y:S02]  /*af30*/  @!P1 SYNCS.PHASECHK.TRANS64 P1, [R0+URZ+0x80], R5 ;  /* 0x00008005000095a7 */ /* 0x000ea400080210ff */
[----:B--2---:R-:W-:Y:S05]  /*af40*/  @!P1 BRA `(.L_x_42) ;  /* 0xfffffffc00f09947 */ /* 0x004fea000383ffff */
[----:B------:R-:W-:Y:S05]  /*af50*/  BRA `(.L_x_140) ;  /* 0xffffff7400d07947 */ /* 0x000fea000383ffff */
.L_x_45:
[----:B------:R-:W-:-:S07]  /*af60*/  MOV R0, UR5 ;  /* 0x0000000500007c02 */ /* 0x000fce0008000f00 */
.L_x_141:
[----:B-1----:R1:W2:Y:S02]  /*af70*/  SYNCS.PHASECHK.TRANS64.TRYWAIT P0, [R0+URZ+0x90], R3 ;  /* 0x00009003000075a7 */ /* 0x0022a400080011ff */
[----:B--2---:R-:W-:Y:S05]  /*af80*/  @!P0 NANOSLEEP.SYNCS 0x989680 ;  /* 0x009896800000895d */ /* 0x004fea0003900000 */
[----:B------:R-:W2:Y:S02]  /*af90*/  @!P0 SYNCS.PHASECHK.TRANS64 P0, [R0+URZ+0x90], R3 ;  /* 0x00009003000085a7 */ /* 0x000ea400080010ff */
[----:B--2---:R-:W-:Y:S05]  /*afa0*/  @!P0 BRA `(.L_x_141) ;  /* 0xfffffffc00f08947 */ /* 0x004fea000383ffff */
[----:B------:R-:W-:Y:S05]  /*afb0*/  BRA `(.L_x_44) ;  /* 0xffffff7800247947 */ /* 0x000fea000383ffff */
.L_x_52:
[----:B-1----:R1:W2:Y:S02]  /*afc0*/  SYNCS.PHASECHK.TRANS64.TRYWAIT P1, [R0+URZ+0x80], R5 ;  /* 0x00008005000075a7 */ /* 0x0022a400080211ff */
[----:B--2---:R-:W-:Y:S05]  /*afd0*/  @!P1 NANOSLEEP.SYNCS 0x989680 ;  /* 0x009896800000995d */ /* 0x004fea0003900000 */
[----:B------:R-:W2:Y:S02]  /*afe0*/  @!P1 SYNCS.PHASECHK.TRANS64 P1, [R0+URZ+0x80], R5 ;  /* 0x00008005000095a7 */ /* 0x000ea400080210ff */
[----:B--2---:R-:W-:Y:S05]  /*aff0*/  @!P1 BRA `(.L_x_52) ;  /* 0xfffffffc00f09947 */ /* 0x004fea000383ffff */
[----:B------:R-:W-:Y:S05]  /*b000*/  BRA `(.L_x_142) ;  /* 0xffffff7c00947947 */ /* 0x000fea000383ffff */
.L_x_53:
[----:B------:R-:W-:-:S07]  /*b010*/  MOV R3, UR7 ;  /* 0x0000000700037c02 */ /* 0x000fce0008000f00 */
.L_x_143:
[----:B-1----:R1:W2:Y:S02]  /*b020*/  SYNCS.PHASECHK.TRANS64.TRYWAIT P0, [R3+URZ+0xb0], R0 ;  /* 0x0000b000030075a7 */ /* 0x0022a400080011ff */
[----:B--2---:R-:W-:Y:S05]  /*b030*/  @!P0 NANOSLEEP.SYNCS 0x989680 ;  /* 0x009896800000895d */ /* 0x004fea0003900000 */
[----:B------:R-:W2:Y:S02]  /*b040*/  @!P0 SYNCS.PHASECHK.TRANS64 P0, [R3+URZ+0xb0], R0 ;  /* 0x0000b000030085a7 */ /* 0x000ea400080010ff */
[----:B--2---:R-:W-:Y:S05]  /*b050*/  @!P0 BRA `(.L_x_143) ;  /* 0xfffffffc00f08947 */ /* 0x004fea000383ffff */
[----:B------:R-:W-:Y:S05]  /*b060*/  BRA `(.L_x_144) ;  /* 0xffffff7c00cc7947 */ /* 0x000fea000383ffff */
.L_x_56:
[----:B------:R-:W-:Y:S07]  /*b070*/  MOV R0, UR6 ;  /* 0x0000000600007c02 */ /* 0x000fee0008000f00 */
.L_x_145:
[----:B-1----:R1:W2:Y:S02]  /*b080*/  SYNCS.PHASECHK.TRANS64.TRYWAIT P0, [R0+URZ], R3 ;  /* 0x00000003000075a7 */ /* 0x0022a400080011ff */
[----:B--2---:R-:W-:Y:S05]  /*b090*/  @!P0 NANOSLEEP.SYNCS 0x989680 ;  /* 0x009896800000895d */ /* 0x004fea0003900000 */
[----:B------:R-:W2:Y:S02]  /*b0a0*/  @!P0 SYNCS.PHASECHK.TRANS64 P0, [R0+URZ], R3 ;  /* 0x00000003000085a7 */ /* 0x000ea400080010ff */
[----:B--2---:R-:W-:Y:S05]  /*b0b0*/  @!P0 BRA `(.L_x_145) ;  /* 0xfffffffc00f08947 */ /* 0x004fea000383ffff */
[----:B------:R-:W-:Y:S05]  /*b0c0*/  BRA `(.L_x_55) ;  /* 0xffffff7c00e87947 */ /* 0x000fea000383ffff */
.L_x_59:
[----:B------:R-:W-:-:S07]  /*b0d0*/  MOV R0, UR6 ;  /* 0x0000000600007c02 */ /* 0x000fce0008000f00 */
.L_x_146:
[----:B--2---:R2:W4:Y:S02]  /*b0e0*/  SYNCS.PHASECHK.TRANS64.TRYWAIT P0, [R0+URZ], R3 ;  /* 0x00000003000075a7 */ /* 0x00452400080011ff */
[----:B----4-:R-:W-:Y:S05]  /*b0f0*/  @!P0 NANOSLEEP.SYNCS 0x989680 ;  /* 0x009896800000895d */ /* 0x010fea0003900000 */
[----:B------:R-:W4:Y:S02]  /*b100*/  @!P0 SYNCS.PHASECHK.TRANS64 P0, [R0+URZ], R3 ;  /* 0x00000003000085a7 */ /* 0x000f2400080010ff */
[----:B----4-:R-:W-:Y:S05]  /*b110*/  @!P0 BRA `(.L_x_146) ;  /* 0xfffffffc00f08947 */ /* 0x010fea000383ffff */
[----:B------:R-:W-:Y:S05]  /*b120*/  BRA `(.L_x_147) ;  /* 0xffffff8000c47947 */ /* 0x000fea000383ffff */
.L_x_60:
[----:B------:R-:W-:-:S07]  /*b130*/  MOV R0, UR7 ;  /* 0x0000000700007c02 */ /* 0x000fce0008000f00 */
.L_x_148:
[----:B-1----:R1:W2:Y:S02]  /*b140*/  SYNCS.PHASECHK.TRANS64.TRYWAIT P0, [R0+URZ], R3 ;  /* 0x00000003000075a7 */ /* 0x0022a400080011ff */
[----:B--2---:R-:W-:Y:S05]  /*b150*/  @!P0 NANOSLEEP.SYNCS 0x989680 ;  /* 0x009896800000895d */ /* 0x004fea0003900000 */
[----:B------:R-:W2:Y:S02]  /*b160*/  @!P0 SYNCS.PHASECHK.TRANS64 P0, [R0+URZ], R3 ;  /* 0x00000003000085a7 */ /* 0x000ea400080010ff */
[----:B--2---:R-:W-:Y:S05]  /*b170*/  @!P0 BRA `(.L_x_148) ;  /* 0xfffffffc00f08947 */ /* 0x004fea000383ffff */
[----:B------:R-:W-:Y:S05]  /*b180*/  BRA `(.L_x_149) ;  /* 0xffffff8000d07947 */ /* 0x000fea000383ffff */
.L_x_65:
[----:B--2---:R2:W3:Y:S02]  /*b190*/  SYNCS.PHASECHK.TRANS64.TRYWAIT P0, [R0+URZ+0x80], R3 ;  /* 0x00008003000075a7 */ /* 0x0044e400080011ff */
[----:B---3--:R-:W-:Y:S05]  /*b1a0*/  @!P0 NANOSLEEP.SYNCS 0x989680 ;  /* 0x009896800000895d */ /* 0x008fea0003900000 */
[----:B------:R-:W3:Y:S02]  /*b1b0*/  @!P0 SYNCS.PHASECHK.TRANS64 P0, [R0+URZ+0x80], R3 ;  /* 0x00008003000085a7 */ /* 0x000ee400080010ff */
[----:B---3--:R-:W-:Y:S05]  /*b1c0*/  @!P0 BRA `(.L_x_65) ;  /* 0xfffffffc00f08947 */ /* 0x008fea000383ffff */
[----:B------:R-:W-:Y:S05]  /*b1d0*/  BRA `(.L_x_150) ;  /* 0xffffff8400dc7947 */ /* 0x000fea000383ffff */
.L_x_68:
[----:B------:R-:W-:Y:S07]  /*b1e0*/  MOV R0, UR7 ;  /* 0x0000000700007c02 */ /* 0x000fee0008000f00 */
.L_x_151:
[----:B--2---:R2:W3:Y:S02]  /*b1f0*/  SYNCS.PHASECHK.TRANS64.TRYWAIT P0, [R0+URZ+0x78], R3 ;  /* 0x00007803000075a7 */ /* 0x0044e400080011ff */
[----:B---3--:R-:W-:Y:S05]  /*b200*/  @!P0 NANOSLEEP.SYNCS 0x989680 ;  /* 0x009896800000895d */ /* 0x008fea0003900000 */
[----:B------:R-:W3:Y:S02]  /*b210*/  @!P0 SYNCS.PHASECHK.TRANS64 P0, [R0+URZ+0x78], R3 ;  /* 0x00007803000085a7 */ /* 0x000ee400080010ff */
[----:B---3--:R-:W-:Y:S05]  /*b220*/  @!P0 BRA `(.L_x_151) ;  /* 0xfffffffc00f08947 */ /* 0x008fea000383ffff */
[----:B------:R-:W-:Y:S05]  /*b230*/  BRA `(.L_x_67) ;  /* 0xffffff8800bc7947 */ /* 0x000fea000383ffff */
.L_x_71:
[----:B------:R-:W-:Y:S07]  /*b240*/  MOV R3, UR7 ;  /* 0x0000000700037c02 */ /* 0x000fee0008000f00 */
.L_x_152:
[----:B-1----:R1:W2:Y:S02]  /*b250*/  SYNCS.PHASECHK.TRANS64.TRYWAIT P0, [R3+URZ+0x50], R12 ;  /* 0x0000500c030075a7 */ /* 0x0022a400080011ff */
[----:B--2---:R-:W-:Y:S05]  /*b260*/  @!P0 NANOSLEEP.SYNCS 0x989680 ;  /* 0x009896800000895d */ /* 0x004fea0003900000 */
[----:B------:R-:W2:Y:S02]  /*b270*/  @!P0 SYNCS.PHASECHK.TRANS64 P0, [R3+URZ+0x50], R12 ;  /* 0x0000500c030085a7 */ /* 0x000ea400080010ff */
[----:B--2---:R-:W-:Y:S05]  /*b280*/  @!P0 BRA `(.L_x_152) ;  /* 0xfffffffc00f08947 */ /* 0x004fea000383ffff */
[----:B------:R-:W-:Y:S05]  /*b290*/  BRA `(.L_x_153) ;  /* 0xffffff8c00347947 */ /* 0x000fea000383ffff */
.L_x_72:
[----:B-1----:R-:W-:Y:S07]  /*b2a0*/  MOV R3, UR7 ;  /* 0x0000000700037c02 */ /* 0x002fee0008000f00 */
.L_x_154:
[----:B-1----:R1:W2:Y:S02]  /*b2b0*/  SYNCS.PHASECHK.TRANS64.TRYWAIT P0, [R3+URZ+0x58], R12 ;  /* 0x0000580c030075a7 */ /* 0x0022a400080011ff */
[----:B--2---:R-:W-:Y:S05]  /*b2c0*/  @!P0 NANOSLEEP.SYNCS 0x989680 ;  /* 0x009896800000895d */ /* 0x004fea0003900000 */
[----:B------:R-:W2:Y:S02]  /*b2d0*/  @!P0 SYNCS.PHASECHK.TRANS64 P0, [R3+URZ+0x58], R12 ;  /* 0x0000580c030085a7 */ /* 0x000ea400080010ff */
[----:B--2---:R-:W-:Y:S05]  /*b2e0*/  @!P0 BRA `(.L_x_154) ;  /* 0xfffffffc00f08947 */ /* 0x004fea000383ffff */
[----:B------:R-:W-:Y:S05]  /*b2f0*/  BRA `(.L_x_155) ;  /* 0xffffff8c00707947 */ /* 0x000fea000383ffff */
.L_x_73:
[----:B-1----:R-:W-:Y:S07]  /*b300*/  MOV R3, UR7 ;  /* 0x0000000700037c02 */ /* 0x002fee0008000f00 */
.L_x_156:
[----:B-1----:R1:W2:Y:S02]  /*b310*/  SYNCS.PHASECHK.TRANS64.TRYWAIT P0, [R3+URZ+0x60], R12 ;  /* 0x0000600c030075a7 */ /* 0x0022a400080011ff */
[----:B--2---:R-:W-:Y:S05]  /*b320*/  @!P0 NANOSLEEP.SYNCS 0x989680 ;  /* 0x009896800000895d */ /* 0x004fea0003900000 */
[----:B------:R-:W2:Y:S02]  /*b330*/  @!P0 SYNCS.PHASECHK.TRANS64 P0, [R3+URZ+0x60], R12 ;  /* 0x0000600c030085a7 */ /* 0x000ea400080010ff */
[----:B--2---:R-:W-:Y:S05]  /*b340*/  @!P0 BRA `(.L_x_156) ;  /* 0xfffffffc00f08947 */ /* 0x004fea000383ffff */
[----:B------:R-:W-:Y:S05]  /*b350*/  BRA `(.L_x_157) ;  /* 0xffffff8c00b87947 */ /* 0x000fea000383ffff */
.L_x_74:
[----:B------:R-:W-:Y:S07]  /*b360*/  MOV R3, UR7 ;  /* 0x0000000700037c02 */ /* 0x000fee0008000f00 */
.L_x_158:
[----:B-1----:R1:W2:Y:S02]  /*b370*/  SYNCS.PHASECHK.TRANS64.TRYWAIT P0, [R3+URZ+0x68], R12 ;  /* 0x0000680c030075a7 */ /* 0x0022a400080011ff */
[----:B--2---:R-:W-:Y:S05]  /*b380*/  @!P0 NANOSLEEP.SYNCS 0x989680 ;  /* 0x009896800000895d */ /* 0x004fea0003900000 */
[----:B------:R-:W2:Y:S02]  /*b390*/  @!P0 SYNCS.PHASECHK.TRANS64 P0, [R3+URZ+0x68], R12 ;  /* 0x0000680c030085a7 */ /* 0x000ea400080010ff */
[----:B--2---:R-:W-:Y:S05]  /*b3a0*/  @!P0 BRA `(.L_x_158) ;  /* 0xfffffffc00f08947 */ /* 0x004fea000383ffff */
[----:B------:R-:W-:Y:S05]  /*b3b0*/  BRA `(.L_x_159) ;  /* 0xffffff9000407947 */ /* 0x000fea000383ffff */
.L_x_76:
[----:B------:R-:W-:-:S07]  /*b3c0*/  MOV R0, UR7 ;  /* 0x0000000700007c02 */ /* 0x000fce0008000f00 */
.L_x_160:
[----:B-1----:R1:W3:Y:S02]  /*b3d0*/  SYNCS.PHASECHK.TRANS64.TRYWAIT P0, [R0+URZ+0x50], R3 ;  /* 0x00005003000075a7 */ /* 0x0022e400080011ff */
[----:B---3--:R-:W-:Y:S05]  /*b3e0*/  @!P0 NANOSLEEP.SYNCS 0x989680 ;  /* 0x009896800000895d */ /* 0x008fea0003900000 */
[----:B------:R-:W3:Y:S02]  /*b3f0*/  @!P0 SYNCS.PHASECHK.TRANS64 P0, [R0+URZ+0x50], R3 ;  /* 0x00005003000085a7 */ /* 0x000ee400080010ff */
[----:B---3--:R-:W-:Y:S05]  /*b400*/  @!P0 BRA `(.L_x_160) ;  /* 0xfffffffc00f08947 */ /* 0x008fea000383ffff */
[----:B------:R-:W-:Y:S05]  /*b410*/  BRA `(.L_x_161) ;  /* 0xffffff9000b07947 */ /* 0x000fea000383ffff */
.L_x_77:
[----:B-1----:R-:W-:-:S07]  /*b420*/  MOV R0, UR7 ;  /* 0x0000000700007c02 */ /* 0x002fce0008000f00 */
.L_x_162:
[----:B-1----:R1:W3:Y:S02]  /*b430*/  SYNCS.PHASECHK.TRANS64.TRYWAIT P0, [R0+URZ+0x58], R3 ;  /* 0x00005803000075a7 */ /* 0x0022e400080011ff */
[----:B---3--:R-:W-:Y:S05]  /*b440*/  @!P0 NANOSLEEP.SYNCS 0x989680 ;  /* 0x009896800000895d */ /* 0x008fea0003900000 */
[----:B------:R-:W3:Y:S02]  /*b450*/  @!P0 SYNCS.PHASECHK.TRANS64 P0, [R0+URZ+0x58], R3 ;  /* 0x00005803000085a7 */ /* 0x000ee400080010ff */
[----:B---3--:R-:W-:Y:S05]  /*b460*/  @!P0 BRA `(.L_x_162) ;  /* 0xfffffffc00f08947 */ /* 0x008fea000383ffff */
[----:B------:R-:W-:Y:S05]  /*b470*/  BRA `(.L_x_163) ;  /* 0xffffff9000a07947 */ /* 0x000fea000383ffff */
.L_x_78:
[----:B-1----:R-:W-:-:S07]  /*b480*/  MOV R0, UR7 ;  /* 0x0000000700007c02 */ /* 0x002fce0008000f00 */
.L_x_164:
[----:B-1----:R1:W3:Y:S02]  /*b490*/  SYNCS.PHASECHK.TRANS64.TRYWAIT P0, [R0+URZ+0x60], R3 ;  /* 0x00006003000075a7 */ /* 0x0022e400080011ff */
[----:B---3--:R-:W-:Y:S05]  /*b4a0*/  @!P0 NANOSLEEP.SYNCS 0x989680 ;  /* 0x009896800000895d */ /* 0x008fea0003900000 */
[----:B------:R-:W3:Y:S02]  /*b4b0*/  @!P0 SYNCS.PHASECHK.TRANS64 P0, [R0+URZ+0x60], R3 ;  /* 0x00006003000085a7 */ /* 0x000ee400080010ff */
[----:B---3--:R-:W-:Y:S05]  /*b4c0*/  @!P0 BRA `(.L_x_164) ;  /* 0xfffffffc00f08947 */ /* 0x008fea000383ffff */
[----:B------:R-:W-:Y:S05]  /*b4d0*/  BRA `(.L_x_165) ;  /* 0xffffff9000907947 */ /* 0x000fea000383ffff */
.L_x_80:
[----:B--2---:R2:W4:Y:S02]  /*b4e0*/  SYNCS.PHASECHK.TRANS64.TRYWAIT P0, [R0+URZ+0x80], R3 ;  /* 0x00008003000075a7 */ /* 0x00452400080011ff */
[----:B----4-:R-:W-:Y:S05]  /*b4f0*/  @!P0 NANOSLEEP.SYNCS 0x989680 ;  /* 0x009896800000895d */ /* 0x010fea0003900000 */
[----:B------:R-:W4:Y:S02]  /*b500*/  @!P0 SYNCS.PHASECHK.TRANS64 P0, [R0+URZ+0x80], R3 ;  /* 0x00008003000085a7 */ /* 0x000f2400080010ff */
[----:B----4-:R-:W-:Y:S05]  /*b510*/  @!P0 BRA `(.L_x_80) ;  /* 0xfffffffc00f08947 */ /* 0x010fea000383ffff */
[----:B------:R-:W-:Y:S05]  /*b520*/  BRA `(.L_x_166) ;  /* 0xffffff9400687947 */ /* 0x000fea000383ffff */
.L_x_92:
[----:B-1----:R-:W-:Y:S04]  /*b530*/  MOV R3, UR46 ;  /* 0x0000002e00037c02 */ /* 0x002fe80008000f00 */
[----:B------:R1:W2:Y:S03]  /*b540*/  SYNCS.PHASECHK.TRANS64.TRYWAIT P1, [R3+URZ+0x30], R4 ;  /* 0x00003004030075a7 */ /* 0x0002a600080211ff */
[----:B--2---:R-:W-:Y:S05]  /*b550*/  @!P1 NANOSLEEP.SYNCS 0x989680 ;  /* 0x009896800000995d */ /* 0x004fea0003900000 */
[----:B------:R-:W2:Y:S02]  /*b560*/  @!P1 SYNCS.PHASECHK.TRANS64 P1, [R3+URZ+0x30], R4 ;  /* 0x00003004030095a7 */ /* 0x000ea400080210ff */
[----:B--2---:R-:W-:Y:S05]  /*b570*/  @!P1 BRA `(.L_x_92) ;  /* 0xfffffffc00ec9947 */ /* 0x004fea000383ffff */
[----:B------:R-:W-:Y:S05]  /*b580*/  BRA `(.L_x_91) ;  /* 0xffffffa000d07947 */ /* 0x000fea000383ffff */
.L_x_94:
[----:B-1----:R1:W4:Y:S02]  /*b590*/  SYNCS.PHASECHK.TRANS64.TRYWAIT P0, [R87+URZ+0xa0], R0 ;  /* 0x0000a000570075a7 */ /* 0x00232400080011ff */
[----:B----4-:R-:W-:Y:S05]  /*b5a0*/  @!P0 NANOSLEEP.SYNCS 0x989680 ;  /* 0x009896800000895d */ /* 0x010fea0003900000 */
[----:B------:R-:W4:Y:S02]  /*b5b0*/  @!P0 SYNCS.PHASECHK.TRANS64 P0, [R87+URZ+0xa0], R0 ;  /* 0x0000a000570085a7 */ /* 0x000f2400080010ff */
[----:B----4-:R-:W-:Y:S05]  /*b5c0*/  @!P0 BRA `(.L_x_94) ;  /* 0xfffffffc00f08947 */ /* 0x010fea000383ffff */
[----:B------:R-:W-:Y:S05]  /*b5d0*/  BRA `(.L_x_93) ;  /* 0xffffffa400307947 */ /* 0x000fea000383ffff */
.L_x_103:
[----:B--2---:R2:W3:Y:S02]  /*b5e0*/  SYNCS.PHASECHK.TRANS64.TRYWAIT P0, [R3+URZ+0x30], R0 ;  /* 0x00003000030075a7 */ /* 0x0044e400080011ff */
[----:B---3--:R-:W-:Y:S05]  /*b5f0*/  @!P0 NANOSLEEP.SYNCS 0x989680 ;  /* 0x009896800000895d */ /* 0x008fea0003900000 */
[----:B------:R-:W3:Y:S02]  /*b600*/  @!P0 SYNCS.PHASECHK.TRANS64 P0, [R3+URZ+0x30], R0 ;  /* 0x00003000030085a7 */ /* 0x000ee400080010ff */
[----:B---3--:R-:W-:Y:S05]  /*b610*/  @!P0 BRA `(.L_x_103) ;  /* 0xfffffffc00f08947 */ /* 0x008fea000383ffff */
[----:B------:R-:W-:Y:S05]  /*b620*/  BRA `(.L_x_102) ;  /* 0xffffffb400f87947 */ /* 0x000fea000383ffff */
.L_x_111:
[----:B--2---:R2:W3:Y:S02]  /*b630*/  SYNCS.PHASECHK.TRANS64.TRYWAIT P0, [R0+URZ+0x30], R7 ;  /* 0x00003007000075a7 */ /* 0x0044e400080011ff */
[----:B---3--:R-:W-:Y:S05]  /*b640*/  @!P0 NANOSLEEP.SYNCS 0x989680 ;  /* 0x009896800000895d */ /* 0x008fea0003900000 */
[----:B------:R-:W3:Y:S02]  /*b650*/  @!P0 SYNCS.PHASECHK.TRANS64 P0, [R0+URZ+0x30], R7 ;  /* 0x00003007000085a7 */ /* 0x000ee400080010ff */
[----:B---3--:R-:W-:Y:S05]  /*b660*/  @!P0 BRA `(.L_x_111) ;  /* 0xfffffffc00f08947 */ /* 0x008fea000383ffff */
[----:B------:R-:W-:Y:S05]  /*b670*/  BRA `(.L_x_110) ;  /* 0xffffffc800ec7947 */ /* 0x000fea000383ffff */
.L_x_119:
[----:B-1----:R1:W2:Y:S02]  /*b680*/  SYNCS.PHASECHK.TRANS64.TRYWAIT P0, [R3+URZ+0x30], R0 ;  /* 0x00003000030075a7 */ /* 0x0022a400080011ff */
[----:B--2---:R-:W-:Y:S05]  /*b690*/  @!P0 NANOSLEEP.SYNCS 0x989680 ;  /* 0x009896800000895d */ /* 0x004fea0003900000 */
[----:B------:R-:W2:Y:S02]  /*b6a0*/  @!P0 SYNCS.PHASECHK.TRANS64 P0, [R3+URZ+0x30], R0 ;  /* 0x00003000030085a7 */ /* 0x000ea400080010ff */
[----:B--2---:R-:W-:Y:S05]  /*b6b0*/  @!P0 BRA `(.L_x_119) ;  /* 0xfffffffc00f08947 */ /* 0x004fea000383ffff */
[----:B------:R-:W-:Y:S05]  /*b6c0*/  BRA `(.L_x_118) ;  /* 0xffffffdc00e07947 */ /* 0x000fea000383ffff */
        .weak           $__internal_0_$__cuda_sm10x_tcgen05_guardrail_trap_col_being_dealloced_not_returned_by_alloc
        .type           $__internal_0_$__cuda_sm10x_tcgen05_guardrail_trap_col_being_dealloced_not_returned_by_alloc,@function
        .size           $__internal_0_$__cuda_sm10x_tcgen05_guardrail_trap_col_being_dealloced_not_returned_by_alloc,($__internal_1_$__cuda_sm10x_tcgen05_guardrail_trap_phase_invalid_during_alloc - $__internal_0_$__cuda_sm10x_tcgen05_guardrail_trap_col_being_dealloced_not_returned_by_alloc)
$__internal_0_$__cuda_sm10x_tcgen05_guardrail_trap_col_being_dealloced_not_returned_by_alloc:
[----:B------:R-:W-:Y:S05]  /*b6d0*/  BPT.TRAP 0x1 ;  /* 0x000000040000795c */ /* 0x000fea0000300000 */
[----:B------:R-:W-:-:S04]  /*b6e0*/  HFMA2 R3, -RZ, RZ, 0, 0 ;  /* 0x00000000ff037431 */ /* 0x000fc800000001ff */
[----:B------:R-:W-:Y:S05]  /*b6f0*/  RET.REL.NODEC R2 `(_ZN7cutlass13device_kernelINS_4gemm6kernel13GemmUniversalIN4cute5tupleIJiiiiEEENS1_10collective13CollectiveMmaINS1_35MainloopSm100TmaUmmaWarpSpecializedILi3ELi2ELi2ENS5_IJNS4_1CILi1EEESB_SB_EEEEENS5_IJNSA_ILi128EEENSA_ILi256EEENSA_ILi64EEEEEENS_6half_tENS5_IJlSB_lEEESI_SJ_NS4_8TiledMMAINS4_8MMA_AtomIJNS4_20SM100_MMA_F16BF16_SSISI_SI_fLi128ELi256ELNS4_4UMMA5MajorE0ELSO_0ELNSN_7ScaleInE0ELSP_0EEEEEENS4_6LayoutISC_NS5_IJNSA_ILi0EEEST_ST_EEEEENS5_IJNS4_10UnderscoreESW_SW_EEEEENS4_13SM90_TMA_LOADENS4_14ComposedLayoutINS4_7SwizzleILi3ELi4ELi3EEENS4_18smem_ptr_flag_bitsILi16EEENSS_INS5_IJNSA_ILi8EEESG_EEENS5_IJSG_SB_EEEEEEEvNS4_8identityESZ_S19_vS1A_EENS_8epilogue10collective18CollectiveEpilogueINS1C_23Sm100TmaWarpSpecializedILi4ELi2ELi64ELb1ELb0EEEJSH_NS5_IJNSS_ISE_SB_EENSS_ISG_SB_EEEEESI_SJ_SI_SJ_NS1C_6fusion15FusionCallbacksIS1G_NS1K_13LinCombEltActINS1C_6thread4ReLuESI_fSI_fLNS_15FloatRoundStyleE2EEESH_S1J_JEEENS4_5SM1004TMEM4LOAD26SM100_TMEM_LOAD_32dp32b64xESZ_S19_NS4_39AutoVectorizingCopyWithAssumedAlignmentILi128EEENS4_14SM90_TMA_STOREES19_S1X_S1X_EEEvvEEEEvNT_6ParamsE) ;  /* 0xffffff4802407950 */ /* 0x000fea0003c3ffff */
        .weak           $__internal_1_$__cuda_sm10x_tcgen05_guardrail_trap_phase_invalid_during_alloc
        .type           $__internal_1_$__cuda_sm10x_tcgen05_guardrail_trap_phase_invalid_during_alloc,@function
        .size           $__internal_1_$__cuda_sm10x_tcgen05_guardrail_trap_phase_invalid_during_alloc,($__internal_2_$__cuda_sm10x_tcgen05_guardrail_trap_unallocated_columns_being_dealloced - $__internal_1_$__cuda_sm10x_tcgen05_guardrail_trap_phase_invalid_during_alloc)
$__internal_1_$__cuda_sm10x_tcgen05_guardrail_trap_phase_invalid_during_alloc:
[----:B------:R-:W-:Y:S05]  /*b700*/  BPT.TRAP 0x1 ;  /* 0x000000040000795c */ /* 0x000fea0000300000 */
[----:B------:R-:W-:-:S04]  /*b710*/  MOV R3, 0x0 ;  /* 0x0000000000037802 */ /* 0x000fc80000000f00 */
[----:B------:R-:W-:Y:S05]  /*b720*/  RET.REL.NODEC R2 `(_ZN7cutlass13device_kernelINS_4gemm6kernel13GemmUniversalIN4cute5tupleIJiiiiEEENS1_10collective13CollectiveMmaINS1_35MainloopSm100TmaUmmaWarpSpecializedILi3ELi2ELi2ENS5_IJNS4_1CILi1EEESB_SB_EEEEENS5_IJNSA_ILi128EEENSA_ILi256EEENSA_ILi64EEEEEENS_6half_tENS5_IJlSB_lEEESI_SJ_NS4_8TiledMMAINS4_8MMA_AtomIJNS4_20SM100_MMA_F16BF16_SSISI_SI_fLi128ELi256ELNS4_4UMMA5MajorE0ELSO_0ELNSN_7ScaleInE0ELSP_0EEEEEENS4_6LayoutISC_NS5_IJNSA_ILi0EEEST_ST_EEEEENS5_IJNS4_10UnderscoreESW_SW_EEEEENS4_13SM90_TMA_LOADENS4_14ComposedLayoutINS4_7SwizzleILi3ELi4ELi3EEENS4_18smem_ptr_flag_bitsILi16EEENSS_INS5_IJNSA_ILi8EEESG_EEENS5_IJSG_SB_EEEEEEEvNS4_8identityESZ_S19_vS1A_EENS_8epilogue10collective18CollectiveEpilogueINS1C_23Sm100TmaWarpSpecializedILi4ELi2ELi64ELb1ELb0EEEJSH_NS5_IJNSS_ISE_SB_EENSS_ISG_SB_EEEEESI_SJ_SI_SJ_NS1C_6fusion15FusionCallbacksIS1G_NS1K_13LinCombEltActINS1C_6thread4ReLuESI_fSI_fLNS_15FloatRoundStyleE2EEESH_S1J_JEEENS4_5SM1004TMEM4LOAD26SM100_TMEM_LOAD_32dp32b64xESZ_S19_NS4_39AutoVectorizingCopyWithAssumedAlignmentILi128EEENS4_14SM90_TMA_STOREES19_S1X_S1X_EEEvvEEEEvNT_6ParamsE) ;  /* 0xffffff4802347950 */ /* 0x000fea0003c3ffff */
        .weak           $__internal_2_$__cuda_sm10x_tcgen05_guardrail_trap_unallocated_columns_being_dealloced
        .type           $__internal_2_$__cuda_sm10x_tcgen05_guardrail_trap_unallocated_columns_being_dealloced,@function
        .size           $__internal_2_$__cuda_sm10x_tcgen05_guardrail_trap_unallocated_columns_being_dealloced,(.L_x_168 - $__internal_2_$__cuda_sm10x_tcgen05_guardrail_trap_unallocated_columns_being_dealloced)
$__internal_2_$__cuda_sm10x_tcgen05_guardrail_trap_unallocated_columns_being_dealloced:
[----:B------:R-:W-:Y:S05]  /*b730*/  BPT.TRAP 0x1 ;  /* 0x000000040000795c */ /* 0x000fea0000300000 */
[----:B------:R-:W-:-:S04]  /*b740*/  HFMA2 R3, -RZ, RZ, 0, 0 ;  /* 0x00000000ff037431 */ /* 0x000fc800000001ff */
[----:B------:R-:W-:Y:S05]  /*b750*/  RET.REL.NODEC R2 `(_ZN7cutlass13device_kernelINS_4gemm6kernel13GemmUniversalIN4cute5tupleIJiiiiEEENS1_10collective13CollectiveMmaINS1_35MainloopSm100TmaUmmaWarpSpecializedILi3ELi2ELi2ENS5_IJNS4_1CILi1EEESB_SB_EEEEENS5_IJNSA_ILi128EEENSA_ILi256EEENSA_ILi64EEEEEENS_6half_tENS5_IJlSB_lEEESI_SJ_NS4_8TiledMMAINS4_8MMA_AtomIJNS4_20SM100_MMA_F16BF16_SSISI_SI_fLi128ELi256ELNS4_4UMMA5MajorE0ELSO_0ELNSN_7ScaleInE0ELSP_0EEEEEENS4_6LayoutISC_NS5_IJNSA_ILi0EEEST_ST_EEEEENS5_IJNS4_10UnderscoreESW_SW_EEEEENS4_13SM90_TMA_LOADENS4_14ComposedLayoutINS4_7SwizzleILi3ELi4ELi3EEENS4_18smem_ptr_flag_bitsILi16EEENSS_INS5_IJNSA_ILi8EEESG_EEENS5_IJSG_SB_EEEEEEEvNS4_8identityESZ_S19_vS1A_EENS_8epilogue10collective18CollectiveEpilogueINS1C_23Sm100TmaWarpSpecializedILi4ELi2ELi64ELb1ELb0EEEJSH_NS5_IJNSS_ISE_SB_EENSS_ISG_SB_EEEEESI_SJ_SI_SJ_NS1C_6fusion15FusionCallbacksIS1G_NS1K_13LinCombEltActINS1C_6thread4ReLuESI_fSI_fLNS_15FloatRoundStyleE2EEESH_S1J_JEEENS4_5SM1004TMEM4LOAD26SM100_TMEM_LOAD_32dp32b64xESZ_S19_NS4_39AutoVectorizingCopyWithAssumedAlignmentILi128EEENS4_14SM90_TMA_STOREES19_S1X_S1X_EEEvvEEEEvNT_6ParamsE) ;  /* 0xffffff4802287950 */ /* 0x000fea0003c3ffff */
.L_x_167:
[----:B------:R-:W-:-:S00]  /*b760*/  BRA `(.L_x_167) ;  /* 0xfffffffc00fc7947 */ /* 0x000fc0000383ffff */
[----:B------:R-:W-:-:S00]  /*b770*/  NOP ;  /* 0x0000000000007918 */ /* 0x000fc00000000000 */
        /* <DEDUP_REMOVED lines=8> */
.L_x_168:


//--------------------- .nv.global.init           --------------------------
	.section	.nv.global.init,"aw",@progbits
.nv.global.init:
	.type		$str$27,@object
	.size		$str$27,($str$28 - $str$27)
$str$27:
        /*0000*/ 	.byte	0x28, 0x61, 0x64, 0x64, 0x72, 0x65, 0x73, 0x73, 0x20, 0x26, 0x20, 0x6d, 0x61, 0x73, 0x6b, 0x29
        /*0010*/ 	.byte	0x20, 0x3d, 0x3d, 0x20, 0x30, 0x00
	.type		$str$28,@object
	.size		$str$28,($str$26 - $str$28)
$str$28:
        /*0016*/ 	.byte	0x2f, 0x74, 0x6d, 0x70, 0x2f, 0x63, 0x75, 0x74, 0x6c, 0x61, 0x73, 0x73, 0x5f, 0x73, 0x77, 0x65
        /*0026*/ 	.byte	0x65, 0x70, 0x5f, 0x73, 0x72, 0x63, 0x2f, 0x69, 0x6e, 0x63, 0x6c, 0x75, 0x64, 0x65, 0x2f, 0x63
        /*0036*/ 	.byte	0x75, 0x74, 0x65, 0x2f, 0x70, 0x6f, 0x69, 0x6e, 0x74, 0x65, 0x72, 0x5f, 0x66, 0x6c, 0x61, 0x67
        /*0046*/ 	.byte	0x67, 0x65, 0x64, 0x2e, 0x68, 0x70, 0x70, 0x00
	.type		$str$26,@object
	.size		$str$26,($str$25 - $str$26)
$str$26:
        /*004e*/ 	.byte	0x2f, 0x74, 0x6d, 0x70, 0x2f, 0x63, 0x75, 0x74, 0x6c, 0x61, 0x73, 0x73, 0x5f, 0x73, 0x77, 0x65
        /*005e*/ 	.byte	0x65, 0x70, 0x5f, 0x73, 0x72, 0x63, 0x2f, 0x69, 0x6e, 0x63, 0x6c, 0x75, 0x64, 0x65, 0x2f, 0x63
        /*006e*/ 	.byte	0x75, 0x74, 0x65, 0x2f, 0x61, 0x74, 0x6f, 0x6d, 0x2f, 0x63, 0x6f, 0x70, 0x79, 0x5f, 0x74, 0x72
        /*007e*/ 	.byte	0x61, 0x69, 0x74, 0x73, 0x5f, 0x73, 0x6d, 0x31, 0x30, 0x30, 0x2e, 0x68, 0x70, 0x70, 0x00
	.type		$str$25,@object
	.size		$str$25,(__unnamed_1 - $str$25)
$str$25:
        /*008d*/ 	.byte	0x28, 0x28, 0x75, 0x69, 0x6e, 0x74, 0x33, 0x32, 0x5f, 0x74, 0x28, 0x74, 0x68, 0x72, 0x65, 0x61
        /*009d*/ 	.byte	0x64, 0x49, 0x64, 0x78, 0x2e, 0x78, 0x29, 0x20, 0x2f, 0x20, 0x33, 0x32, 0x29, 0x20, 0x25, 0x20
        /*00ad*/ 	.byte	0x34, 0x29, 0x20, 0x3d, 0x3d, 0x20, 0x28, 0x28, 0x28, 0x74, 0x6d, 0x65, 0x6d, 0x5f, 0x61, 0x64
        /*00bd*/ 	.byte	0x64, 0x72, 0x20, 0x3e, 0x3e, 0x20, 0x31, 0x36, 0x29, 0x20, 0x2f, 0x20, 0x33, 0x32, 0x29, 0x20
        /*00cd*/ 	.byte	0x25, 0x20, 0x34, 0x29, 0x00
	.type		__unnamed_1,@object
	.size		__unnamed_1,(__unnamed_2 - __unnamed_1)
__unnamed_1:
        /*00d2*/ 	.byte	0x61, 0x75, 0x74, 0x6f, 0x20, 0x63, 0x75, 0x74, 0x65, 0x3a, 0x3a, 0x61, 0x73, 0x5f, 0x70, 0x6f
        /* <DEDUP_REMOVED lines=24> */
        /*0262*/ 	.byte	0x3e, 0x3e, 0x3e, 0x3e, 0x5d, 0x00
	.type		__unnamed_2,@object
	.size		__unnamed_2,(.L_2 - __unnamed_2)
__unnamed_2:
        /* <DEDUP_REMOVED lines=43> */
        /*0518*/ 	.byte	0x74, 0x65, 0x3a, 0x3a, 0x43, 0x3c, 0x30, 0x3e, 0x3e, 0x3e, 0x3e, 0x5d, 0x00
.L_2:


//--------------------- .nv.shared._ZN7cutlass13device_kernelINS_4gemm6kernel13GemmUniversalIN4cute5tupleIJiiiiEEENS1_10collective13CollectiveMmaINS1_35MainloopSm100TmaUmmaWarpSpecializedILi3ELi2ELi2ENS5_IJNS4_1CILi1EEESB_SB_EEEEENS5_IJNSA_ILi128EEENSA_ILi256EEENSA_ILi64EEEEEENS_6half_tENS5_IJlSB_lEEESI_SJ_NS4_8TiledMMAINS4_8MMA_AtomIJNS4_20SM100_MMA_F16BF16_SSISI_SI_fLi128ELi256ELNS4_4UMMA5MajorE0ELSO_0ELNSN_7ScaleInE0ELSP_0EEEEEENS4_6LayoutISC_NS5_IJNSA_ILi0EEEST_ST_EEEEENS5_IJNS4_10UnderscoreESW_SW_EEEEENS4_13SM90_TMA_LOADENS4_14ComposedLayoutINS4_7SwizzleILi3ELi4ELi3EEENS4_18smem_ptr_flag_bitsILi16EEENSS_INS5_IJNSA_ILi8EEESG_EEENS5_IJSG_SB_EEEEEEEvNS4_8identityESZ_S19_vS1A_EENS_8epilogue10collective18CollectiveEpilogueINS1C_23Sm100TmaWarpSpecializedILi4ELi2ELi64ELb1ELb0EEEJSH_NS5_IJNSS_ISE_SB_EENSS_ISG_SB_EEEEESI_SJ_SI_SJ_NS1C_6fusion15FusionCallbacksIS1G_NS1K_13LinCombEltActINS1C_6thread4ReLuESI_fSI_fLNS_15FloatRoundStyleE2EEESH_S1J_JEEENS4_5SM1004TMEM4LOAD26SM100_TMEM_LOAD_32dp32b64xESZ_S19_NS4_39AutoVectorizingCopyWithAssumedAlignmentILi128EEENS4_14SM90_TMA_STOREES19_S1X_S1X_EEEvvEEEEvNT_6ParamsE --------------------------
	.section	.nv.shared._ZN7cutlass13device_kernelINS_4gemm6kernel13GemmUniversalIN4cute5tupleIJiiiiEEENS1_10collective13CollectiveMmaINS1_35MainloopSm100TmaUmmaWarpSpecializedILi3ELi2ELi2ENS5_IJNS4_1CILi1EEESB_SB_EEEEENS5_IJNSA_ILi128EEENSA_ILi256EEENSA_ILi64EEEEEENS_6half_tENS5_IJlSB_lEEESI_SJ_NS4_8TiledMMAINS4_8MMA_AtomIJNS4_20SM100_MMA_F16BF16_SSISI_SI_fLi128ELi256ELNS4_4UMMA5MajorE0ELSO_0ELNSN_7ScaleInE0ELSP_0EEEEEENS4_6LayoutISC_NS5_IJNSA_ILi0EEEST_ST_EEEEENS5_IJNS4_10UnderscoreESW_SW_EEEEENS4_13SM90_TMA_LOADENS4_14ComposedLayoutINS4_7SwizzleILi3ELi4ELi3EEENS4_18smem_ptr_flag_bitsILi16EEENSS_INS5_IJNSA_ILi8EEESG_EEENS5_IJSG_SB_EEEEEEEvNS4_8identityESZ_S19_vS1A_EENS_8epilogue10collective18CollectiveEpilogueINS1C_23Sm100TmaWarpSpecializedILi4ELi2ELi64ELb1ELb0EEEJSH_NS5_IJNSS_ISE_SB_EENSS_ISG_SB_EEEEESI_SJ_SI_SJ_NS1C_6fusion15FusionCallbacksIS1G_NS1K_13LinCombEltActINS1C_6thread4ReLuESI_fSI_fLNS_15FloatRoundStyleE2EEESH_S1J_JEEENS4_5SM1004TMEM4LOAD26SM100_TMEM_LOAD_32dp32b64xESZ_S19_NS4_39AutoVectorizingCopyWithAssumedAlignmentILi128EEENS4_14SM90_TMA_STOREES19_S1X_S1X_EEEvvEEEEvNT_6ParamsE,"aw",@nobits
	.sectionflags	@""
	.align	16
	.zero		1024


//--------------------- .nv.shared.reserved.0     --------------------------
	.section	.nv.shared.reserved.0,"aw",@nobits
	.weak		__nv_reservedSMEM_offset_0_alias
	.size		__nv_reservedSMEM_offset_0_alias, 0, 64
	.other		__nv_reservedSMEM_offset_0_alias,@"STO_CUDA_RESERVED_SHARED STV_DEFAULT"
__nv_reservedSMEM_offset_0_alias:
	.zero		0
.nv.shared.reserved.0:
	.zero		64
	.weak		__nv_reservedSMEM_tcgen05_partition
	.type		__nv_reservedSMEM_tcgen05_partition,@object
	.size		__nv_reservedSMEM_tcgen05_partition,(.L_0 - __nv_reservedSMEM_tcgen05_partition)
__nv_reservedSMEM_tcgen05_partition:
	.zero		32
.L_0:


//--------------------- .nv.global                --------------------------
	.section	.nv.global,"aw",@nobits
.nv.global:
	.type		_ZN39_INTERNAL_2fd1d8f0_4_k_cu_5ac1c035_36214cute1_E,@object
	.size		_ZN39_INTERNAL_2fd1d8f0_4_k_cu_5ac1c035_36214cute1_E,(_ZN39_INTERNAL_2fd1d8f0_4_k_cu_5ac1c035_36214cuda3std3__45__cpo6cbeginE - _ZN39_INTERNAL_2fd1d8f0_4_k_cu_5ac1c035_36214cute1_E)
_ZN39_INTERNAL_2fd1d8f0_4_k_cu_5ac1c035_36214cute1_E:
	.zero		1
	.type		_ZN39_INTERNAL_2fd1d8f0_4_k_cu_5ac1c035_36214cuda3std3__45__cpo6cbeginE,@object
	.size		_ZN39_INTERNAL_2fd1d8f0_4_k_cu_5ac1c035_36214cuda3std3__45__cpo6cbeginE,(_ZN39_INTERNAL_2fd1d8f0_4_k_cu_5ac1c035_36214cuda3std3__48in_placeE - _ZN39_INTERNAL_2fd1d8f0_4_k_cu_5ac1c035_36214cuda3std3__45__cpo6cbeginE)
_ZN39_INTERNAL_2fd1d8f0_4_k_cu_5ac1c035_36214cuda3std3__45__cpo6cbeginE:
	.zero		1
	.type		_ZN39_INTERNAL_2fd1d8f0_4_k_cu_5ac1c035_36214cuda3std3__48in_placeE,@object
	.size		_ZN39_INTERNAL_2fd1d8f0_4_k_cu_5ac1c035_36214cuda3std3__48in_placeE,(_ZN39_INTERNAL_2fd1d8f0_4_k_cu_5ac1c035_36214cuda3std6ranges3__45__cpo9iter_moveE - _ZN39_INTERNAL_2fd1d8f0_4_k_cu_5ac1c035_36214cuda3std3__48in_placeE)
_ZN39_INTERNAL_2fd1d8f0_4_k_cu_5ac1c035_36214cuda3std3__48in_placeE:
	.zero		1
	.type		_ZN39_INTERNAL_2fd1d8f0_4_k_cu_5ac1c035_36214cuda3std6ranges3__45__cpo9iter_moveE,@object
	.size		_ZN39_INTERNAL_2fd1d8f0_4_k_cu_5ac1c035_36214cuda3std6ranges3__45__cpo9iter_moveE,(_ZN39_INTERNAL_2fd1d8f0_4_k_cu_5ac1c035_36214cuda3std3__45__cpo5beginE - _ZN39_INTERNAL_2fd1d8f0_4_k_cu_5ac1c035_36214cuda3std6ranges3__45__cpo9iter_moveE)
_ZN39_INTERNAL_2fd1d8f0_4_k_cu_5ac1c035_36214cuda3std6ranges3__45__cpo9iter_moveE:
	.zero		1
	.type		_ZN39_INTERNAL_2fd1d8f0_4_k_cu_5ac1c035_36214cuda3std3__45__cpo5beginE,@object
	.size		_ZN39_INTERNAL_2fd1d8f0_4_k_cu_5ac1c035_36214cuda3std3__45__cpo5beginE,(_ZN39_INTERNAL_2fd1d8f0_4_k_cu_5ac1c035_36214cuda3std3__441_GLOBAL__N__2fd1d8f0_4_k_cu_5ac1c035_36216ignoreE - _ZN39_INTERNAL_2fd1d8f0_4_k_cu_5ac1c035_36214cuda3std3__45__cpo5beginE)
_ZN39_INTERNAL_2fd1d8f0_4_k_cu_5ac1c035_36214cuda3std3__45__cpo5beginE:
	.zero		1
	.type		_ZN39_INTERNAL_2fd1d8f0_4_k_cu_5ac1c035_36214cuda3std3__441_GLOBAL__N__2fd1d8f0_4_k_cu_5ac1c035_36216ignoreE,@object
	.size		_ZN39_INTERNAL_2fd1d8f0_4_k_cu_5ac1c035_36214cuda3std3__441_GLOBAL__N__2fd1d8f0_4_k_cu_5ac1c035_36216ignoreE,(_ZN39_INTERNAL_2fd1d8f0_4_k_cu_5ac1c035_36214cute7productE - _ZN39_INTERNAL_2fd1d8f0_4_k_cu_5ac1c035_36214cuda3std3__441_GLOBAL__N__2fd1d8f0_4_k_cu_5ac1c035_36216ignoreE)
_ZN39_INTERNAL_2fd1d8f0_4_k_cu_5ac1c035_36214cuda3std3__441_GLOBAL__N__2fd1d8f0_4_k_cu_5ac1c035_36216ignoreE:
	.zero		1
	.type		_ZN39_INTERNAL_2fd1d8f0_4_k_cu_5ac1c035_36214cute7productE,@object
	.size		_ZN39_INTERNAL_2fd1d8f0_4_k_cu_5ac1c035_36214cute7productE,(_ZN39_INTERNAL_2fd1d8f0_4_k_cu_5ac1c035_36214cuda3std3__45__cpo3endE - _ZN39_INTERNAL_2fd1d8f0_4_k_cu_5ac1c035_36214cute7productE)
_ZN39_INTERNAL_2fd1d8f0_4_k_cu_5ac1c035_36214cute7productE:
	.zero		1
	.type		_ZN39_INTERNAL_2fd1d8f0_4_k_cu_5ac1c035_36214cuda3std3__45__cpo3endE,@object
	.size		_ZN39_INTERNAL_2fd1d8f0_4_k_cu_5ac1c035_36214cuda3std3__45__cpo3endE,(_ZN39_INTERNAL_2fd1d8f0_4_k_cu_5ac1c035_36214cuda3std3__419piecewise_constructE - _ZN39_INTERNAL_2fd1d8f0_4_k_cu_5ac1c035_36214cuda3std3__45__cpo3endE)
_ZN39_INTERNAL_2fd1d8f0_4_k_cu_5ac1c035_36214cuda3std3__45__cpo3endE:
	.zero		1
	.type		_ZN39_INTERNAL_2fd1d8f0_4_k_cu_5ac1c035_36214cuda3std3__419piecewise_constructE,@object
	.size		_ZN39_INTERNAL_2fd1d8f0_4_k_cu_5ac1c035_36214cuda3std3__419piecewise_constructE,(_ZN39_INTERNAL_2fd1d8f0_4_k_cu_5ac1c035_36214cuda3std3__45__cpo4cendE - _ZN39_INTERNAL_2fd1d8f0_4_k_cu_5ac1c035_36214cuda3std3__419piecewise_constructE)
_ZN39_INTERNAL_2fd1d8f0_4_k_cu_5ac1c035_36214cuda3std3__419piecewise_constructE:
	.zero		1
	.type		_ZN39_INTERNAL_2fd1d8f0_4_k_cu_5ac1c035_36214cuda3std3__45__cpo4cendE,@object
	.size		_ZN39_INTERNAL_2fd1d8f0_4_k_cu_5ac1c035_36214cuda3std3__45__cpo4cendE,(_ZN39_INTERNAL_2fd1d8f0_4_k_cu_5ac1c035_36214cuda3std6ranges3__45__cpo4swapE - _ZN39_INTERNAL_2fd1d8f0_4_k_cu_5ac1c035_36214cuda3std3__45__cpo4cendE)
_ZN39_INTERNAL_2fd1d8f0_4_k_cu_5ac1c035_36214cuda3std3__45__cpo4cendE:
	.zero		1
	.type		_ZN39_INTERNAL_2fd1d8f0_4_k_cu_5ac1c035_36214cuda3std6ranges3__45__cpo4swapE,@object
	.size		_ZN39_INTERNAL_2fd1d8f0_4_k_cu_5ac1c035_36214cuda3std6ranges3__45__cpo4swapE,(.L_10 - _ZN39_INTERNAL_2fd1d8f0_4_k_cu_5ac1c035_36214cuda3std6ranges3__45__cpo4swapE)
_ZN39_INTERNAL_2fd1d8f0_4_k_cu_5ac1c035_36214cuda3std6ranges3__45__cpo4swapE:
	.zero		1
.L_10:


//--------------------- .nv.constant0._ZN7cutlass13device_kernelINS_4gemm6kernel13GemmUniversalIN4cute5tupleIJiiiiEEENS1_10collective13CollectiveMmaINS1_35MainloopSm100TmaUmmaWarpSpecializedILi3ELi2ELi2ENS5_IJNS4_1CILi1EEESB_SB_EEEEENS5_IJNSA_ILi128EEENSA_ILi256EEENSA_ILi64EEEEEENS_6half_tENS5_IJlSB_lEEESI_SJ_NS4_8TiledMMAINS4_8MMA_AtomIJNS4_20SM100_MMA_F16BF16_SSISI_SI_fLi128ELi256ELNS4_4UMMA5MajorE0ELSO_0ELNSN_7ScaleInE0ELSP_0EEEEEENS4_6LayoutISC_NS5_IJNSA_ILi0EEEST_ST_EEEEENS5_IJNS4_10UnderscoreESW_SW_EEEEENS4_13SM90_TMA_LOADENS4_14ComposedLayoutINS4_7SwizzleILi3ELi4ELi3EEENS4_18smem_ptr_flag_bitsILi16EEENSS_INS5_IJNSA_ILi8EEESG_EEENS5_IJSG_SB_EEEEEEEvNS4_8identityESZ_S19_vS1A_EENS_8epilogue10collective18CollectiveEpilogueINS1C_23Sm100TmaWarpSpecializedILi4ELi2ELi64ELb1ELb0EEEJSH_NS5_IJNSS_ISE_SB_EENSS_ISG_SB_EEEEESI_SJ_SI_SJ_NS1C_6fusion15FusionCallbacksIS1G_NS1K_13LinCombEltActINS1C_6thread4ReLuESI_fSI_fLNS_15FloatRoundStyleE2EEESH_S1J_JEEENS4_5SM1004TMEM4LOAD26SM100_TMEM_LOAD_32dp32b64xESZ_S19_NS4_39AutoVectorizingCopyWithAssumedAlignmentILi128EEENS4_14SM90_TMA_STOREES19_S1X_S1X_EEEvvEEEEvNT_6ParamsE --------------------------
	.section	.nv.constant0._ZN7cutlass13device_kernelINS_4gemm6kernel13GemmUniversalIN4cute5tupleIJiiiiEEENS1_10collective13CollectiveMmaINS1_35MainloopSm100TmaUmmaWarpSpecializedILi3ELi2ELi2ENS5_IJNS4_1CILi1EEESB_SB_EEEEENS5_IJNSA_ILi128EEENSA_ILi256EEENSA_ILi64EEEEEENS_6half_tENS5_IJlSB_lEEESI_SJ_NS4_8TiledMMAINS4_8MMA_AtomIJNS4_20SM100_MMA_F16BF16_SSISI_SI_fLi128ELi256ELNS4_4UMMA5MajorE0ELSO_0ELNSN_7ScaleInE0ELSP_0EEEEEENS4_6LayoutISC_NS5_IJNSA_ILi0EEEST_ST_EEEEENS5_IJNS4_10UnderscoreESW_SW_EEEEENS4_13SM90_TMA_LOADENS4_14ComposedLayoutINS4_7SwizzleILi3ELi4ELi3EEENS4_18smem_ptr_flag_bitsILi16EEENSS_INS5_IJNSA_ILi8EEESG_EEENS5_IJSG_SB_EEEEEEEvNS4_8identityESZ_S19_vS1A_EENS_8epilogue10collective18CollectiveEpilogueINS1C_23Sm100TmaWarpSpecializedILi4ELi2ELi64ELb1ELb0EEEJSH_NS5_IJNSS_ISE_SB_EENSS_ISG_SB_EEEEESI_SJ_SI_SJ_NS1C_6fusion15FusionCallbacksIS1G_NS1K_13LinCombEltActINS1C_6thread4ReLuESI_fSI_fLNS_15FloatRoundStyleE2EEESH_S1J_JEEENS4_5SM1004TMEM4LOAD26SM100_TMEM_LOAD_32dp32b64xESZ_S19_NS4_39AutoVectorizingCopyWithAssumedAlignmentILi128EEENS4_14SM90_TMA_STOREES19_S1X_S1X_EEEvvEEEEvNT_6ParamsE,"a",@progbits
	.sectionflags	@""
	.align	4
.nv.constant0._ZN7cutlass13device_kernelINS_4gemm6kernel13GemmUniversalIN4cute5tupleIJiiiiEEENS1_10collective13CollectiveMmaINS1_35MainloopSm100TmaUmmaWarpSpecializedILi3ELi2ELi2ENS5_IJNS4_1CILi1EEESB_SB_EEEEENS5_IJNSA_ILi128EEENSA_ILi256EEENSA_ILi64EEEEEENS_6half_tENS5_IJlSB_lEEESI_SJ_NS4_8TiledMMAINS4_8MMA_AtomIJNS4_20SM100_MMA_F16BF16_SSISI_SI_fLi128ELi256ELNS4_4UMMA5MajorE0ELSO_0ELNSN_7ScaleInE0ELSP_0EEEEEENS4_6LayoutISC_NS5_IJNSA_ILi0EEEST_ST_EEEEENS5_IJNS4_10UnderscoreESW_SW_EEEEENS4_13SM90_TMA_LOADENS4_14ComposedLayoutINS4_7SwizzleILi3ELi4ELi3EEENS4_18smem_ptr_flag_bitsILi16EEENSS_INS5_IJNSA_ILi8EEESG_EEENS5_IJSG_SB_EEEEEEEvNS4_8identityESZ_S19_vS1A_EENS_8epilogue10collective18CollectiveEpilogueINS1C_23Sm100TmaWarpSpecializedILi4ELi2ELi64ELb1ELb0EEEJSH_NS5_IJNSS_ISE_SB_EENSS_ISG_SB_EEEEESI_SJ_SI_SJ_NS1C_6fusion15FusionCallbacksIS1G_NS1K_13LinCombEltActINS1C_6thread4ReLuESI_fSI_fLNS_15FloatRoundStyleE2EEESH_S1J_JEEENS4_5SM1004TMEM4LOAD26SM100_TMEM_LOAD_32dp32b64xESZ_S19_NS4_39AutoVectorizingCopyWithAssumedAlignmentILi128EEENS4_14SM90_TMA_STOREES19_S1X_S1X_EEEvvEEEEvNT_6ParamsE:
	.zero		2944


//--------------------- SYMBOLS --------------------------

	.type		.nv.reservedSmem.offset0,@object
	.size		.nv.reservedSmem.offset0,0x4
	.type		.nv.reservedSmem.cap,@object
	.size		.nv.reservedSmem.cap,0x4
	.type		__assertfail,@function
